//
// Generated by NVIDIA NVVM Compiler
//
// Compiler Build ID: CL-36424714
// Cuda compilation tools, release 13.0, V13.0.88
// Based on NVVM 20.0.0
//

.version 9.0
.target sm_100
.address_size 64

	// .globl	preprocess_kernel_fp16

.visible .entry preprocess_kernel_fp16(
	.param .u64 .ptr .align 1 preprocess_kernel_fp16_param_0,
	.param .u32 preprocess_kernel_fp16_param_1,
	.param .u32 preprocess_kernel_fp16_param_2,
	.param .u32 preprocess_kernel_fp16_param_3,
	.param .u64 .ptr .align 1 preprocess_kernel_fp16_param_4,
	.param .u32 preprocess_kernel_fp16_param_5,
	.param .u32 preprocess_kernel_fp16_param_6,
	.param .u8 preprocess_kernel_fp16_param_7,
	.param .u64 .ptr .align 1 preprocess_kernel_fp16_param_8
)
{
	.reg .pred 	%p<4>;
	.reg .b16 	%rs<16>;
	.reg .b32 	%r<20>;
	.reg .b32 	%f<57>;
	.reg .b64 	%rd<19>;

	ld.param.u64 	%rd1, [preprocess_kernel_fp16_param_0];
	ld.param.u32 	%r3, [preprocess_kernel_fp16_param_1];
	ld.param.u64 	%rd2, [preprocess_kernel_fp16_param_4];
	ld.param.u32 	%r4, [preprocess_kernel_fp16_param_5];
	ld.param.u32 	%r6, [preprocess_kernel_fp16_param_6];
	ld.param.u64 	%rd3, [preprocess_kernel_fp16_param_8];
	mov.u32 	%r7, %tid.x;
	mov.u32 	%r8, %ctaid.x;
	mov.u32 	%r9, %ntid.x;
	mad.lo.s32 	%r1, %r8, %r9, %r7;
	mov.u32 	%r10, %tid.y;
	mov.u32 	%r11, %ctaid.y;
	mov.u32 	%r12, %ntid.y;
	mad.lo.s32 	%r13, %r11, %r12, %r10;
	setp.ge.s32 	%p1, %r1, %r4;
	setp.ge.s32 	%p2, %r13, %r6;
	or.pred  	%p3, %p1, %p2;
	@%p3 bra 	$L__BB0_2;
	cvta.to.global.u64 	%rd4, %rd3;
	cvta.to.global.u64 	%rd5, %rd1;
	cvta.to.global.u64 	%rd6, %rd2;
	ld.global.f32 	%f4, [%rd4+12];
	cvt.rn.f32.s32 	%f5, %r1;
	ld.global.f32 	%f6, [%rd4+16];
	cvt.rn.f32.u32 	%f7, %r13;
	mul.f32 	%f8, %f6, %f7;
	fma.rn.f32 	%f9, %f4, %f5, %f8;
	ld.global.f32 	%f10, [%rd4+20];
	add.f32 	%f11, %f10, %f9;
	add.f32 	%f12, %f11, 0f3F000000;
	cvt.rmi.f32.f32 	%f13, %f12;
	cvt.rzi.s32.f32 	%r14, %f13;
	ld.global.f32 	%f14, [%rd4];
	ld.global.f32 	%f15, [%rd4+4];
	mul.f32 	%f16, %f15, %f7;
	fma.rn.f32 	%f17, %f14, %f5, %f16;
	ld.global.f32 	%f18, [%rd4+8];
	add.f32 	%f19, %f18, %f17;
	add.f32 	%f20, %f19, 0f3F000000;
	cvt.rmi.f32.f32 	%f21, %f20;
	cvt.rzi.s32.f32 	%r15, %f21;
	mul.lo.s32 	%r16, %r14, %r3;
	mad.lo.s32 	%r17, %r15, 3, %r16;
	cvt.s64.s32 	%rd7, %r17;
	add.s64 	%rd8, %rd5, %rd7;
	cvt.s64.s32 	%rd9, %r3;
	add.s64 	%rd10, %rd8, %rd9;
	cvt.rn.f32.s32 	%f22, %r14;
	sub.f32 	%f23, %f12, %f22;
	cvt.rn.f32.s32 	%f24, %r15;
	sub.f32 	%f25, %f20, %f24;
	mov.f32 	%f26, 0f3F800000;
	sub.f32 	%f27, %f26, %f23;
	sub.f32 	%f28, %f26, %f25;
	mul.f32 	%f29, %f27, %f28;
	mul.f32 	%f30, %f27, %f25;
	mul.f32 	%f31, %f23, %f28;
	mul.f32 	%f32, %f23, %f25;
	ld.global.u8 	%rs4, [%rd8+2];
	cvt.rn.f32.u16 	%f33, %rs4;
	mul.f32 	%f34, %f29, %f33;
	ld.global.u8 	%rs5, [%rd8+5];
	cvt.rn.f32.u16 	%f35, %rs5;
	fma.rn.f32 	%f36, %f30, %f35, %f34;
	ld.global.u8 	%rs6, [%rd10+2];
	cvt.rn.f32.u16 	%f37, %rs6;
	fma.rn.f32 	%f38, %f31, %f37, %f36;
	ld.global.u8 	%rs7, [%rd10+5];
	cvt.rn.f32.u16 	%f39, %rs7;
	fma.rn.f32 	%f40, %f32, %f39, %f38;
	ld.global.u8 	%rs8, [%rd8+1];
	cvt.rn.f32.u16 	%f41, %rs8;
	ld.global.u8 	%rs9, [%rd8+4];
	cvt.rn.f32.u16 	%f42, %rs9;
	mul.f32 	%f43, %f30, %f42;
	fma.rn.f32 	%f44, %f29, %f41, %f43;
	ld.global.u8 	%rs10, [%rd10+1];
	cvt.rn.f32.u16 	%f45, %rs10;
	fma.rn.f32 	%f46, %f31, %f45, %f44;
	ld.global.u8 	%rs11, [%rd10+4];
	cvt.rn.f32.u16 	%f47, %rs11;
	fma.rn.f32 	%f48, %f32, %f47, %f46;
	ld.global.u8 	%rs12, [%rd8];
	cvt.rn.f32.u16 	%f49, %rs12;
	ld.global.u8 	%rs13, [%rd8+3];
	cvt.rn.f32.u16 	%f50, %rs13;
	mul.f32 	%f51, %f30, %f50;
	fma.rn.f32 	%f52, %f29, %f49, %f51;
	ld.global.u8 	%rs14, [%rd10];
	cvt.rn.f32.u16 	%f53, %rs14;
	fma.rn.f32 	%f54, %f31, %f53, %f52;
	ld.global.u8 	%rs15, [%rd10+3];
	cvt.rn.f32.u16 	%f55, %rs15;
	fma.rn.f32 	%f56, %f32, %f55, %f54;
	div.rn.f32 	%f1, %f40, 0f437F0000;
	div.rn.f32 	%f2, %f48, 0f437F0000;
	div.rn.f32 	%f3, %f56, 0f437F0000;
	mul.lo.s32 	%r18, %r6, %r4;
	mul.lo.s32 	%r19, %r4, %r13;
	cvt.s64.s32 	%rd11, %r19;
	cvt.s64.s32 	%rd12, %r1;
	add.s64 	%rd13, %rd11, %rd12;
	shl.b64 	%rd14, %rd13, 1;
	add.s64 	%rd15, %rd6, %rd14;
	mul.wide.s32 	%rd16, %r18, 2;
	add.s64 	%rd17, %rd15, %rd16;
	add.s64 	%rd18, %rd17, %rd16;
	// begin inline asm
	{  cvt.rn.f16.f32 %rs1, %f1;}

	// end inline asm
	st.global.u16 	[%rd15], %rs1;
	// begin inline asm
	{  cvt.rn.f16.f32 %rs2, %f2;}

	// end inline asm
	st.global.u16 	[%rd17], %rs2;
	// begin inline asm
	{  cvt.rn.f16.f32 %rs3, %f3;}

	// end inline asm
	st.global.u16 	[%rd18], %rs3;
$L__BB0_2:
	ret;

}
	// .globl	preprocess_kernel_fp32
.visible .entry preprocess_kernel_fp32(
	.param .u64 .ptr .align 1 preprocess_kernel_fp32_param_0,
	.param .u32 preprocess_kernel_fp32_param_1,
	.param .u32 preprocess_kernel_fp32_param_2,
	.param .u32 preprocess_kernel_fp32_param_3,
	.param .u64 .ptr .align 1 preprocess_kernel_fp32_param_4,
	.param .u32 preprocess_kernel_fp32_param_5,
	.param .u32 preprocess_kernel_fp32_param_6,
	.param .u8 preprocess_kernel_fp32_param_7,
	.param .u64 .ptr .align 1 preprocess_kernel_fp32_param_8
)
{
	.reg .pred 	%p<4>;
	.reg .b16 	%rs<13>;
	.reg .b32 	%r<20>;
	.reg .b32 	%f<57>;
	.reg .b64 	%rd<19>;

	ld.param.u64 	%rd1, [preprocess_kernel_fp32_param_0];
	ld.param.u32 	%r3, [preprocess_kernel_fp32_param_1];
	ld.param.u64 	%rd2, [preprocess_kernel_fp32_param_4];
	ld.param.u32 	%r4, [preprocess_kernel_fp32_param_5];
	ld.param.u32 	%r6, [preprocess_kernel_fp32_param_6];
	ld.param.u64 	%rd3, [preprocess_kernel_fp32_param_8];
	mov.u32 	%r7, %tid.x;
	mov.u32 	%r8, %ctaid.x;
	mov.u32 	%r9, %ntid.x;
	mad.lo.s32 	%r1, %r8, %r9, %r7;
	mov.u32 	%r10, %tid.y;
	mov.u32 	%r11, %ctaid.y;
	mov.u32 	%r12, %ntid.y;
	mad.lo.s32 	%r13, %r11, %r12, %r10;
	setp.ge.s32 	%p1, %r1, %r4;
	setp.ge.s32 	%p2, %r13, %r6;
	or.pred  	%p3, %p1, %p2;
	@%p3 bra 	$L__BB1_2;
	cvta.to.global.u64 	%rd4, %rd3;
	cvta.to.global.u64 	%rd5, %rd1;
	cvta.to.global.u64 	%rd6, %rd2;
	ld.global.f32 	%f1, [%rd4+12];
	cvt.rn.f32.s32 	%f2, %r1;
	ld.global.f32 	%f3, [%rd4+16];
	cvt.rn.f32.u32 	%f4, %r13;
	mul.f32 	%f5, %f3, %f4;
	fma.rn.f32 	%f6, %f1, %f2, %f5;
	ld.global.f32 	%f7, [%rd4+20];
	add.f32 	%f8, %f7, %f6;
	add.f32 	%f9, %f8, 0f3F000000;
	cvt.rmi.f32.f32 	%f10, %f9;
	cvt.rzi.s32.f32 	%r14, %f10;
	ld.global.f32 	%f11, [%rd4];
	ld.global.f32 	%f12, [%rd4+4];
	mul.f32 	%f13, %f12, %f4;
	fma.rn.f32 	%f14, %f11, %f2, %f13;
	ld.global.f32 	%f15, [%rd4+8];
	add.f32 	%f16, %f15, %f14;
	add.f32 	%f17, %f16, 0f3F000000;
	cvt.rmi.f32.f32 	%f18, %f17;
	cvt.rzi.s32.f32 	%r15, %f18;
	mul.lo.s32 	%r16, %r14, %r3;
	mad.lo.s32 	%r17, %r15, 3, %r16;
	cvt.s64.s32 	%rd7, %r17;
	add.s64 	%rd8, %rd5, %rd7;
	cvt.s64.s32 	%rd9, %r3;
	add.s64 	%rd10, %rd8, %rd9;
	cvt.rn.f32.s32 	%f19, %r14;
	sub.f32 	%f20, %f9, %f19;
	cvt.rn.f32.s32 	%f21, %r15;
	sub.f32 	%f22, %f17, %f21;
	mov.f32 	%f23, 0f3F800000;
	sub.f32 	%f24, %f23, %f20;
	sub.f32 	%f25, %f23, %f22;
	mul.f32 	%f26, %f24, %f25;
	mul.f32 	%f27, %f24, %f22;
	mul.f32 	%f28, %f20, %f25;
	mul.f32 	%f29, %f20, %f22;
	ld.global.u8 	%rs1, [%rd8+2];
	cvt.rn.f32.u16 	%f30, %rs1;
	mul.f32 	%f31, %f26, %f30;
	ld.global.u8 	%rs2, [%rd8+5];
	cvt.rn.f32.u16 	%f32, %rs2;
	fma.rn.f32 	%f33, %f27, %f32, %f31;
	ld.global.u8 	%rs3, [%rd10+2];
	cvt.rn.f32.u16 	%f34, %rs3;
	fma.rn.f32 	%f35, %f28, %f34, %f33;
	ld.global.u8 	%rs4, [%rd10+5];
	cvt.rn.f32.u16 	%f36, %rs4;
	fma.rn.f32 	%f37, %f29, %f36, %f35;
	ld.global.u8 	%rs5, [%rd8+1];
	cvt.rn.f32.u16 	%f38, %rs5;
	ld.global.u8 	%rs6, [%rd8+4];
	cvt.rn.f32.u16 	%f39, %rs6;
	mul.f32 	%f40, %f27, %f39;
	fma.rn.f32 	%f41, %f26, %f38, %f40;
	ld.global.u8 	%rs7, [%rd10+1];
	cvt.rn.f32.u16 	%f42, %rs7;
	fma.rn.f32 	%f43, %f28, %f42, %f41;
	ld.global.u8 	%rs8, [%rd10+4];
	cvt.rn.f32.u16 	%f44, %rs8;
	fma.rn.f32 	%f45, %f29, %f44, %f43;
	ld.global.u8 	%rs9, [%rd8];
	cvt.rn.f32.u16 	%f46, %rs9;
	ld.global.u8 	%rs10, [%rd8+3];
	cvt.rn.f32.u16 	%f47, %rs10;
	mul.f32 	%f48, %f27, %f47;
	fma.rn.f32 	%f49, %f26, %f46, %f48;
	ld.global.u8 	%rs11, [%rd10];
	cvt.rn.f32.u16 	%f50, %rs11;
	fma.rn.f32 	%f51, %f28, %f50, %f49;
	ld.global.u8 	%rs12, [%rd10+3];
	cvt.rn.f32.u16 	%f52, %rs12;
	fma.rn.f32 	%f53, %f29, %f52, %f51;
	div.rn.f32 	%f54, %f37, 0f437F0000;
	div.rn.f32 	%f55, %f45, 0f437F0000;
	div.rn.f32 	%f56, %f53, 0f437F0000;
	mul.lo.s32 	%r18, %r6, %r4;
	mul.lo.s32 	%r19, %r4, %r13;
	cvt.s64.s32 	%rd11, %r19;
	cvt.s64.s32 	%rd12, %r1;
	add.s64 	%rd13, %rd11, %rd12;
	shl.b64 	%rd14, %rd13, 2;
	add.s64 	%rd15, %rd6, %rd14;
	mul.wide.s32 	%rd16, %r18, 4;
	add.s64 	%rd17, %rd15, %rd16;
	add.s64 	%rd18, %rd17, %rd16;
	st.global.f32 	[%rd15], %f54;
	st.global.f32 	[%rd17], %f55;
	st.global.f32 	[%rd18], %f56;
$L__BB1_2:
	ret;

}


// ===== COMPILED SASS (sm_100) =====

	.target	sm_100

	.elftype	@"ET_EXEC"


//--------------------- .note.nv.tkinfo           --------------------------
	.section	.note.nv.tkinfo,"",@"SHT_NOTE"
	.sectionflags	@"SHF_NOTE_NV_TKINFO"
	.tkinfo
        /*0018*/ 	.word	0x00000002
        /*0030*/ 	.string	""
        /*0030*/ 	.string	"ptxas"
        /*0030*/ 	.string	"Cuda compilation tools, release 13.0, V13.0.88"
        /*0030*/ 	.string	"Build cuda_13.0.r13.0/compiler.36424714_0"
        /*0030*/ 	.string	"-arch sm_100 -m 64 "



//--------------------- .note.nv.cuinfo           --------------------------
	.section	.note.nv.cuinfo,"",@"SHT_NOTE"
	.sectionflags	@"SHF_NOTE_NV_CUINFO"
        /*0018*/ 	.short	0x0002
        /*001a*/ 	.short	0x0064
        /*001c*/ 	.short	0x0082
	.zero		2


//--------------------- .nv.info                  --------------------------
	.section	.nv.info,"",@"SHT_CUDA_INFO"
	.align	4


	//----- nvinfo : EIATTR_REGCOUNT
	.align		4
        /*0000*/ 	.byte	0x04, 0x2f
        /*0002*/ 	.short	(.L_1 - .L_0)
	.align		4
.L_0:
        /*0004*/ 	.word	index@(preprocess_kernel_fp16)
        /*0008*/ 	.word	0x0000001d


	//----- nvinfo : EIATTR_FRAME_SIZE
	.align		4
.L_1:
        /*000c*/ 	.byte	0x04, 0x11
        /*000e*/ 	.short	(.L_3 - .L_2)
	.align		4
.L_2:
        /*0010*/ 	.word	index@($__internal_1_$__cuda_sm3x_div_rn_noftz_f32_slowpath)
        /*0014*/ 	.word	0x00000000


	//----- nvinfo : EIATTR_FRAME_SIZE
	.align		4
.L_3:
        /*0018*/ 	.byte	0x04, 0x11
        /*001a*/ 	.short	(.L_5 - .L_4)
	.align		4
.L_4:
        /*001c*/ 	.word	index@(preprocess_kernel_fp16)
        /*0020*/ 	.word	0x00000000


	//----- nvinfo : EIATTR_REGCOUNT
	.align		4
.L_5:
        /*0024*/ 	.byte	0x04, 0x2f
        /*0026*/ 	.short	(.L_7 - .L_6)
	.align		4
.L_6:
        /*0028*/ 	.word	index@(preprocess_kernel_fp32)
        /*002c*/ 	.word	0x0000001d


	//----- nvinfo : EIATTR_FRAME_SIZE
	.align		4
.L_7:
        /*0030*/ 	.byte	0x04, 0x11
        /*0032*/ 	.short	(.L_9 - .L_8)
	.align		4
.L_8:
        /*0034*/ 	.word	index@($__internal_0_$__cuda_sm3x_div_rn_noftz_f32_slowpath)
        /*0038*/ 	.word	0x00000000


	//----- nvinfo : EIATTR_FRAME_SIZE
	.align		4
.L_9:
        /*003c*/ 	.byte	0x04, 0x11
        /*003e*/ 	.short	(.L_11 - .L_10)
	.align		4
.L_10:
        /*0040*/ 	.word	index@(preprocess_kernel_fp32)
        /*0044*/ 	.word	0x00000000


	//----- nvinfo : EIATTR_MIN_STACK_SIZE
	.align		4
.L_11:
        /*0048*/ 	.byte	0x04, 0x12
        /*004a*/ 	.short	(.L_13 - .L_12)
	.align		4
.L_12:
        /*004c*/ 	.word	index@(preprocess_kernel_fp32)
        /*0050*/ 	.word	0x00000000


	//----- nvinfo : EIATTR_MIN_STACK_SIZE
	.align		4
.L_13:
        /*0054*/ 	.byte	0x04, 0x12
        /*0056*/ 	.short	(.L_15 - .L_14)
	.align		4
.L_14:
        /*0058*/ 	.word	index@(preprocess_kernel_fp16)
        /*005c*/ 	.word	0x00000000
.L_15:


//--------------------- .nv.compat                --------------------------
	.section	.nv.compat,"",@"SHT_CUDA_COMPAT_INFO"
	.align	4
        /*0000*/ 	.byte	0x02, 0x09, 0x00, 0x00, 0x02, 0x02, 0x01, 0x00, 0x02, 0x05, 0x05, 0x00, 0x03, 0x07, 0x01, 0x01
        /*0010*/ 	.byte	0x02, 0x03, 0x00, 0x00, 0x02, 0x06, 0x01, 0x00, 0x04, 0x0b, 0x08, 0x00, 0x01, 0x00, 0x00, 0x00
        /*0020*/ 	.byte	0x00, 0x00, 0x00, 0x00


//--------------------- .nv.info.preprocess_kernel_fp32 --------------------------
	.section	.nv.info.preprocess_kernel_fp32,"",@"SHT_CUDA_INFO"
	.sectionflags	@""
	.align	4


	//----- nvinfo : EIATTR_CUDA_API_VERSION
	.align		4
        /*0000*/ 	.byte	0x04, 0x37
        /*0002*/ 	.short	(.L_17 - .L_16)
.L_16:
        /*0004*/ 	.word	0x00000082


	//----- nvinfo : EIATTR_KPARAM_INFO
	.align		4
.L_17:
        /*0008*/ 	.byte	0x04, 0x17
        /*000a*/ 	.short	(.L_19 - .L_18)
.L_18:
        /*000c*/ 	.word	0x00000000
        /*0010*/ 	.short	0x0008
        /*0012*/ 	.short	0x0030
        /*0014*/ 	.byte	0x00, 0xf5, 0x21, 0x00


	//----- nvinfo : EIATTR_KPARAM_INFO
	.align		4
.L_19:
        /*0018*/ 	.byte	0x04, 0x17
        /*001a*/ 	.short	(.L_21 - .L_20)
.L_20:
        /*001c*/ 	.word	0x00000000
        /*0020*/ 	.short	0x0007
        /*0022*/ 	.short	0x0028
        /*0024*/ 	.byte	0x00, 0xf0, 0x05, 0x00


	//----- nvinfo : EIATTR_KPARAM_INFO
	.align		4
.L_21:
        /*0028*/ 	.byte	0x04, 0x17
        /*002a*/ 	.short	(.L_23 - .L_22)
.L_22:
        /*002c*/ 	.word	0x00000000
        /*0030*/ 	.short	0x0006
        /*0032*/ 	.short	0x0024
        /*0034*/ 	.byte	0x00, 0xf0, 0x11, 0x00


	//----- nvinfo : EIATTR_KPARAM_INFO
	.align		4
.L_23:
        /*0038*/ 	.byte	0x04, 0x17
        /*003a*/ 	.short	(.L_25 - .L_24)
.L_24:
        /*003c*/ 	.word	0x00000000
        /*0040*/ 	.short	0x0005
        /*0042*/ 	.short	0x0020
        /*0044*/ 	.byte	0x00, 0xf0, 0x11, 0x00


	//----- nvinfo : EIATTR_KPARAM_INFO
	.align		4
.L_25:
        /*0048*/ 	.byte	0x04, 0x17
        /*004a*/ 	.short	(.L_27 - .L_26)
.L_26:
        /*004c*/ 	.word	0x00000000
        /*0050*/ 	.short	0x0004
        /*0052*/ 	.short	0x0018
        /*0054*/ 	.byte	0x00, 0xf5, 0x21, 0x00


	//----- nvinfo : EIATTR_KPARAM_INFO
	.align		4
.L_27:
        /*0058*/ 	.byte	0x04, 0x17
        /*005a*/ 	.short	(.L_29 - .L_28)
.L_28:
        /*005c*/ 	.word	0x00000000
        /*0060*/ 	.short	0x0003
        /*0062*/ 	.short	0x0010
        /*0064*/ 	.byte	0x00, 0xf0, 0x11, 0x00


	//----- nvinfo : EIATTR_KPARAM_INFO
	.align		4
.L_29:
        /*0068*/ 	.byte	0x04, 0x17
        /*006a*/ 	.short	(.L_31 - .L_30)
.L_30:
        /*006c*/ 	.word	0x00000000
        /*0070*/ 	.short	0x0002
        /*0072*/ 	.short	0x000c
        /*0074*/ 	.byte	0x00, 0xf0, 0x11, 0x00


	//----- nvinfo : EIATTR_KPARAM_INFO
	.align		4
.L_31:
        /*0078*/ 	.byte	0x04, 0x17
        /*007a*/ 	.short	(.L_33 - .L_32)
.L_32:
        /*007c*/ 	.word	0x00000000
        /*0080*/ 	.short	0x0001
        /*0082*/ 	.short	0x0008
        /*0084*/ 	.byte	0x00, 0xf0, 0x11, 0x00


	//----- nvinfo : EIATTR_KPARAM_INFO
	.align		4
.L_33:
        /*0088*/ 	.byte	0x04, 0x17
        /*008a*/ 	.short	(.L_35 - .L_34)
.L_34:
        /*008c*/ 	.word	0x00000000
        /*0090*/ 	.short	0x0000
        /*0092*/ 	.short	0x0000
        /*0094*/ 	.byte	0x00, 0xf5, 0x21, 0x00


	//----- nvinfo : EIATTR_SPARSE_MMA_MASK
	.align		4
.L_35:
        /*0098*/ 	.byte	0x03, 0x50
        /*009a*/ 	.short	0x0000


	//----- nvinfo : EIATTR_MAXREG_COUNT
	.align		4
        /*009c*/ 	.byte	0x03, 0x1b
        /*009e*/ 	.short	0x00ff


	//----- nvinfo : EIATTR_MERCURY_ISA_VERSION
	.align		4
        /*00a0*/ 	.byte	0x03, 0x5f
        /*00a2*/ 	.short	0x0101


	//----- nvinfo : EIATTR_VRC_CTA_INIT_COUNT
	.align		4
        /*00a4*/ 	.byte	0x02, 0x4a
	.zero		1
	.zero		1


	//----- nvinfo : EIATTR_EXIT_INSTR_OFFSETS
	.align		4
        /*00a8*/ 	.byte	0x04, 0x1c
        /*00aa*/ 	.short	(.L_37 - .L_36)


	//   ....[0]....
.L_36:
        /*00ac*/ 	.word	0x000000c0


	//   ....[1]....
        /*00b0*/ 	.word	0x00000900


	//----- nvinfo : EIATTR_CRS_STACK_SIZE
	.align		4
.L_37:
        /*00b4*/ 	.byte	0x04, 0x1e
        /*00b6*/ 	.short	(.L_39 - .L_38)
.L_38:
        /*00b8*/ 	.word	0x00000000


	//----- nvinfo : EIATTR_CBANK_PARAM_SIZE
	.align		4
.L_39:
        /*00bc*/ 	.byte	0x03, 0x19
        /*00be*/ 	.short	0x0038


	//----- nvinfo : EIATTR_PARAM_CBANK
	.align		4
        /*00c0*/ 	.byte	0x04, 0x0a
        /*00c2*/ 	.short	(.L_41 - .L_40)
	.align		4
.L_40:
        /*00c4*/ 	.word	index@(.nv.constant0.preprocess_kernel_fp32)
        /*00c8*/ 	.short	0x0380
        /*00ca*/ 	.short	0x0038


	//----- nvinfo : EIATTR_SW_WAR
	.align		4
.L_41:
        /*00cc*/ 	.byte	0x04, 0x36
        /*00ce*/ 	.short	(.L_43 - .L_42)
.L_42:
        /*00d0*/ 	.word	0x00000008
.L_43:


//--------------------- .nv.info.preprocess_kernel_fp16 --------------------------
	.section	.nv.info.preprocess_kernel_fp16,"",@"SHT_CUDA_INFO"
	.sectionflags	@""
	.align	4


	//----- nvinfo : EIATTR_CUDA_API_VERSION
	.align		4
        /*0000*/ 	.byte	0x04, 0x37
        /*0002*/ 	.short	(.L_45 - .L_44)
.L_44:
        /*0004*/ 	.word	0x00000082


	//----- nvinfo : EIATTR_KPARAM_INFO
	.align		4
.L_45:
        /*0008*/ 	.byte	0x04, 0x17
        /*000a*/ 	.short	(.L_47 - .L_46)
.L_46:
        /*000c*/ 	.word	0x00000000
        /*0010*/ 	.short	0x0008
        /*0012*/ 	.short	0x0030
        /*0014*/ 	.byte	0x00, 0xf5, 0x21, 0x00


	//----- nvinfo : EIATTR_KPARAM_INFO
	.align		4
.L_47:
        /*0018*/ 	.byte	0x04, 0x17
        /*001a*/ 	.short	(.L_49 - .L_48)
.L_48:
        /*001c*/ 	.word	0x00000000
        /*0020*/ 	.short	0x0007
        /*0022*/ 	.short	0x0028
        /*0024*/ 	.byte	0x00, 0xf0, 0x05, 0x00


	//----- nvinfo : EIATTR_KPARAM_INFO
	.align		4
.L_49:
        /*0028*/ 	.byte	0x04, 0x17
        /*002a*/ 	.short	(.L_51 - .L_50)
.L_50:
        /*002c*/ 	.word	0x00000000
        /*0030*/ 	.short	0x0006
        /*0032*/ 	.short	0x0024
        /*0034*/ 	.byte	0x00, 0xf0, 0x11, 0x00


	//----- nvinfo : EIATTR_KPARAM_INFO
	.align		4
.L_51:
        /*0038*/ 	.byte	0x04, 0x17
        /*003a*/ 	.short	(.L_53 - .L_52)
.L_52:
        /*003c*/ 	.word	0x00000000
        /*0040*/ 	.short	0x0005
        /*0042*/ 	.short	0x0020
        /*0044*/ 	.byte	0x00, 0xf0, 0x11, 0x00


	//----- nvinfo : EIATTR_KPARAM_INFO
	.align		4
.L_53:
        /*0048*/ 	.byte	0x04, 0x17
        /*004a*/ 	.short	(.L_55 - .L_54)
.L_54:
        /*004c*/ 	.word	0x00000000
        /*0050*/ 	.short	0x0004
        /*0052*/ 	.short	0x0018
        /*0054*/ 	.byte	0x00, 0xf5, 0x21, 0x00


	//----- nvinfo : EIATTR_KPARAM_INFO
	.align		4
.L_55:
        /*0058*/ 	.byte	0x04, 0x17
        /*005a*/ 	.short	(.L_57 - .L_56)
.L_56:
        /*005c*/ 	.word	0x00000000
        /*0060*/ 	.short	0x0003
        /*0062*/ 	.short	0x0010
        /*0064*/ 	.byte	0x00, 0xf0, 0x11, 0x00


	//----- nvinfo : EIATTR_KPARAM_INFO
	.align		4
.L_57:
        /*0068*/ 	.byte	0x04, 0x17
        /*006a*/ 	.short	(.L_59 - .L_58)
.L_58:
        /*006c*/ 	.word	0x00000000
        /*0070*/ 	.short	0x0002
        /*0072*/ 	.short	0x000c
        /*0074*/ 	.byte	0x00, 0xf0, 0x11, 0x00


	//----- nvinfo : EIATTR_KPARAM_INFO
	.align		4
.L_59:
        /*0078*/ 	.byte	0x04, 0x17
        /*007a*/ 	.short	(.L_61 - .L_60)
.L_60:
        /*007c*/ 	.word	0x00000000
        /*0080*/ 	.short	0x0001
        /*0082*/ 	.short	0x0008
        /*0084*/ 	.byte	0x00, 0xf0, 0x11, 0x00


	//----- nvinfo : EIATTR_KPARAM_INFO
	.align		4
.L_61:
        /*0088*/ 	.byte	0x04, 0x17
        /*008a*/ 	.short	(.L_63 - .L_62)
.L_62:
        /*008c*/ 	.word	0x00000000
        /*0090*/ 	.short	0x0000
        /*0092*/ 	.short	0x0000
        /*0094*/ 	.byte	0x00, 0xf5, 0x21, 0x00


	//----- nvinfo : EIATTR_SPARSE_MMA_MASK
	.align		4
.L_63:
        /*0098*/ 	.byte	0x03, 0x50
        /*009a*/ 	.short	0x0000


	//----- nvinfo : EIATTR_MAXREG_COUNT
	.align		4
        /*009c*/ 	.byte	0x03, 0x1b
        /*009e*/ 	.short	0x00ff


	//----- nvinfo : EIATTR_MERCURY_ISA_VERSION
	.align		4
        /*00a0*/ 	.byte	0x03, 0x5f
        /*00a2*/ 	.short	0x0101


	//----- nvinfo : EIATTR_VRC_CTA_INIT_COUNT
	.align		4
        /*00a4*/ 	.byte	0x02, 0x4a
	.zero		1
	.zero		1


	//----- nvinfo : EIATTR_EXIT_INSTR_OFFSETS
	.align		4
        /*00a8*/ 	.byte	0x04, 0x1c
        /*00aa*/ 	.short	(.L_65 - .L_64)


	//   ....[0]....
.L_64:
        /*00ac*/ 	.word	0x000000c0


	//   ....[1]....
        /*00b0*/ 	.word	0x00000930


	//----- nvinfo : EIATTR_CRS_STACK_SIZE
	.align		4
.L_65:
        /*00b4*/ 	.byte	0x04, 0x1e
        /*00b6*/ 	.short	(.L_67 - .L_66)
.L_66:
        /*00b8*/ 	.word	0x00000000


	//----- nvinfo : EIATTR_CBANK_PARAM_SIZE
	.align		4
.L_67:
        /*00bc*/ 	.byte	0x03, 0x19
        /*00be*/ 	.short	0x0038


	//----- nvinfo : EIATTR_PARAM_CBANK
	.align		4
        /*00c0*/ 	.byte	0x04, 0x0a
        /*00c2*/ 	.short	(.L_69 - .L_68)
	.align		4
.L_68:
        /*00c4*/ 	.word	index@(.nv.constant0.preprocess_kernel_fp16)
        /*00c8*/ 	.short	0x0380
        /*00ca*/ 	.short	0x0038


	//----- nvinfo : EIATTR_SW_WAR
	.align		4
.L_69:
        /*00cc*/ 	.byte	0x04, 0x36
        /*00ce*/ 	.short	(.L_71 - .L_70)
.L_70:
        /*00d0*/ 	.word	0x00000008
.L_71:


//--------------------- .nv.callgraph             --------------------------
	.section	.nv.callgraph,"",@"SHT_CUDA_CALLGRAPH"
	.align	4
	.sectionentsize	8
	.align		4
        /*0000*/ 	.word	0x00000000
	.align		4
        /*0004*/ 	.word	0xffffffff
	.align		4
        /*0008*/ 	.word	0x00000000
	.align		4
        /*000c*/ 	.word	0xfffffffe
	.align		4
        /*0010*/ 	.word	0x00000000
	.align		4
        /*0014*/ 	.word	0xfffffffd
	.align		4
        /*0018*/ 	.word	0x00000000
	.align		4
        /*001c*/ 	.word	0xfffffffc


//--------------------- .text.preprocess_kernel_fp32 --------------------------
	.section	.text.preprocess_kernel_fp32,"ax",@progbits
	.align	128
        .global         preprocess_kernel_fp32
        .type           preprocess_kernel_fp32,@function
        .size           preprocess_kernel_fp32,(.L_x_36 - preprocess_kernel_fp32)
        .other          preprocess_kernel_fp32,@"STO_CUDA_ENTRY STV_DEFAULT"
preprocess_kernel_fp32:
.text.preprocess_kernel_fp32:
[----:B------:R-:W-:Y:S01]  /*0000*/  LDC R1, c[0x0][0x37c] ;  /* 0x0000df00ff017b82 */ /* 0x000fe20000000800 */
[----:B------:R-:W0:Y:S07]  /*0010*/  S2R R5, SR_TID.Y ;  /* 0x0000000000057919 */ /* 0x000e2e0000002200 */
[----:B------:R-:W1:Y:S01]  /*0020*/  LDC R3, c[0x0][0x360] ;  /* 0x0000d800ff037b82 */ /* 0x000e620000000800 */
[----:B------:R-:W2:Y:S01]  /*0030*/  LDCU.64 UR6, c[0x0][0x3a0] ;  /* 0x00007400ff0677ac */ /* 0x000ea20008000a00 */
[----:B------:R-:W1:Y:S06]  /*0040*/  S2R R6, SR_TID.X ;  /* 0x0000000000067919 */ /* 0x000e6c0000002100 */
[----:B------:R-:W0:Y:S08]  /*0050*/  S2UR UR5, SR_CTAID.Y ;  /* 0x00000000000579c3 */ /* 0x000e300000002600 */
[----:B------:R-:W0:Y:S08]  /*0060*/  LDC R0, c[0x0][0x364] ;  /* 0x0000d900ff007b82 */ /* 0x000e300000000800 */
[----:B------:R-:W1:Y:S01]  /*0070*/  S2UR UR4, SR_CTAID.X ;  /* 0x00000000000479c3 */ /* 0x000e620000002500 */
[----:B0-----:R-:W-:-:S05]  /*0080*/  IMAD R5, R0, UR5, R5 ;  /* 0x0000000500057c24 */ /* 0x001fca000f8e0205 */
[----:B--2---:R-:W-:Y:S01]  /*0090*/  ISETP.GE.AND P0, PT, R5, UR7, PT ;  /* 0x0000000705007c0c */ /* 0x004fe2000bf06270 */
[----:B-1----:R-:W-:-:S05]  /*00a0*/  IMAD R6, R3, UR4, R6 ;  /* 0x0000000403067c24 */ /* 0x002fca000f8e0206 */
[----:B------:R-:W-:-:S13]  /*00b0*/  ISETP.GE.OR P0, PT, R6, UR6, P0 ;  /* 0x0000000606007c0c */ /* 0x000fda0008706670 */
[----:B------:R-:W-:Y:S05]  /*00c0*/  @P0 EXIT ;  /* 0x000000000000094d */ /* 0x000fea0003800000 */
[----:B------:R-:W0:Y:S01]  /*00d0*/  LDC.64 R2, c[0x0][0x3b0] ;  /* 0x0000ec00ff027b82 */ /* 0x000e220000000a00 */
[----:B------:R-:W0:Y:S01]  /*00e0*/  LDCU.64 UR4, c[0x0][0x358] ;  /* 0x00006b00ff0477ac */ /* 0x000e220008000a00 */
[----:B------:R-:W-:Y:S02]  /*00f0*/  I2FP.F32.U32 R9, R5 ;  /* 0x0000000500097245 */ /* 0x000fe40000201000 */
[----:B------:R-:W-:Y:S01]  /*0100*/  I2FP.F32.S32 R7, R6 ;  /* 0x0000000600077245 */ /* 0x000fe20000201400 */
[----:B------:R-:W1:Y:S01]  /*0110*/  LDCU.64 UR6, c[0x0][0x380] ;  /* 0x00007000ff0677ac */ /* 0x000e620008000a00 */
[----:B0-----:R-:W2:Y:S04]  /*0120*/  LDG.E R4, desc[UR4][R2.64+0x10] ;  /* 0x0000100402047981 */ /* 0x001ea8000c1e1900 */
[----:B------:R-:W3:Y:S04]  /*0130*/  LDG.E R0, desc[UR4][R2.64+0xc] ;  /* 0x00000c0402007981 */ /* 0x000ee8000c1e1900 */
[----:B------:R-:W4:Y:S04]  /*0140*/  LDG.E R10, desc[UR4][R2.64+0x4] ;  /* 0x00000404020a7981 */ /* 0x000f28000c1e1900 */
[----:B------:R-:W5:Y:S04]  /*0150*/  LDG.E R13, desc[UR4][R2.64+0x14] ;  /* 0x00001404020d7981 */ /* 0x000f68000c1e1900 */
[----:B------:R-:W5:Y:S04]  /*0160*/  LDG.E R8, desc[UR4][R2.64] ;  /* 0x0000000402087981 */ /* 0x000f68000c1e1900 */
[----:B------:R-:W5:Y:S01]  /*0170*/  LDG.E R15, desc[UR4][R2.64+0x8] ;  /* 0x00000804020f7981 */ /* 0x000f62000c1e1900 */
[----:B--2---:R-:W-:-:S04]  /*0180*/  FMUL R11, R4, R9 ;  /* 0x00000009040b7220 */ /* 0x004fc80000400000 */
[----:B---3--:R-:W-:Y:S02]  /*0190*/  FFMA R0, R0, R7, R11 ;  /* 0x0000000700007223 */ /* 0x008fe4000000000b */
[----:B------:R-:W0:Y:S01]  /*01a0*/  LDC R11, c[0x0][0x388] ;  /* 0x0000e200ff0b7b82 */ /* 0x000e220000000800 */
[----:B----4-:R-:W-:Y:S01]  /*01b0*/  FMUL R10, R9, R10 ;  /* 0x0000000a090a7220 */ /* 0x010fe20000400000 */
[----:B-----5:R-:W-:-:S03]  /*01c0*/  FADD R0, R0, R13 ;  /* 0x0000000d00007221 */ /* 0x020fc60000000000 */
[----:B------:R-:W-:Y:S01]  /*01d0*/  FFMA R8, R7, R8, R10 ;  /* 0x0000000807087223 */ /* 0x000fe2000000000a */
[----:B------:R-:W-:-:S03]  /*01e0*/  FADD R17, R0, 0.5 ;  /* 0x3f00000000117421 */ /* 0x000fc60000000000 */
[----:B------:R-:W-:Y:S01]  /*01f0*/  FADD R8, R8, R15 ;  /* 0x0000000f08087221 */ /* 0x000fe20000000000 */
[----:B------:R-:W0:Y:S03]  /*0200*/  F2I.FLOOR.NTZ R7, R17 ;  /* 0x0000001100077305 */ /* 0x000e260000207100 */
[----:B------:R-:W-:-:S05]  /*0210*/  FADD R21, R8, 0.5 ;  /* 0x3f00000008157421 */ /* 0x000fca0000000000 */
[----:B------:R-:W2:Y:S01]  /*0220*/  F2I.FLOOR.NTZ R22, R21 ;  /* 0x0000001500167305 */ /* 0x000ea20000207100 */
[----:B0-----:R-:W-:-:S04]  /*0230*/  IMAD R3, R7, R11, RZ ;  /* 0x0000000b07037224 */ /* 0x001fc800078e02ff */
[----:B--2---:R-:W-:-:S05]  /*0240*/  IMAD R3, R22, 0x3, R3 ;  /* 0x0000000316037824 */ /* 0x004fca00078e0203 */
[----:B-1----:R-:W-:-:S04]  /*0250*/  IADD3 R8, P0, PT, R3, UR6, RZ ;  /* 0x0000000603087c10 */ /* 0x002fc8000ff1e0ff */
[----:B------:R-:W-:Y:S02]  /*0260*/  LEA.HI.X.SX32 R9, R3, UR7, 0x1, P0 ;  /* 0x0000000703097c11 */ /* 0x000fe400080f0eff */
[----:B------:R-:W-:-:S03]  /*0270*/  IADD3 R2, P0, PT, R8, R11, RZ ;  /* 0x0000000b08027210 */ /* 0x000fc60007f1e0ff */
[----:B------:R-:W2:Y:S01]  /*0280*/  LDG.E.U8 R20, desc[UR4][R8.64+0x2] ;  /* 0x0000020408147981 */ /* 0x000ea2000c1e1100 */
[----:B------:R-:W-:-:S03]  /*0290*/  LEA.HI.X.SX32 R3, R11, R9, 0x1, P0 ;  /* 0x000000090b037211 */ /* 0x000fc600000f0eff */
[----:B------:R-:W3:Y:S04]  /*02a0*/  LDG.E.U8 R13, desc[UR4][R8.64+0x5] ;  /* 0x00000504080d7981 */ /* 0x000ee8000c1e1100 */
[----:B------:R-:W4:Y:S04]  /*02b0*/  LDG.E.U8 R11, desc[UR4][R8.64+0x4] ;  /* 0x00000404080b7981 */ /* 0x000f28000c1e1100 */
[----:B------:R-:W5:Y:S04]  /*02c0*/  LDG.E.U8 R15, desc[UR4][R8.64+0x3] ;  /* 0x00000304080f7981 */ /* 0x000f68000c1e1100 */
[----:B------:R-:W5:Y:S04]  /*02d0*/  LDG.E.U8 R0, desc[UR4][R2.64+0x2] ;  /* 0x0000020402007981 */ /* 0x000f68000c1e1100 */
[----:B------:R-:W5:Y:S04]  /*02e0*/  LDG.E.U8 R10, desc[UR4][R2.64+0x5] ;  /* 0x00000504020a7981 */ /* 0x000f68000c1e1100 */
[----:B------:R-:W5:Y:S04]  /*02f0*/  LDG.E.U8 R4, desc[UR4][R8.64+0x1] ;  /* 0x0000010408047981 */ /* 0x000f68000c1e1100 */
[----:B------:R0:W5:Y:S04]  /*0300*/  LDG.E.U8 R16, desc[UR4][R8.64] ;  /* 0x0000000408107981 */ /* 0x000168000c1e1100 */
[----:B------:R-:W5:Y:S04]  /*0310*/  LDG.E.U8 R18, desc[UR4][R2.64+0x1] ;  /* 0x0000010402127981 */ /* 0x000f68000c1e1100 */
[----:B------:R-:W5:Y:S04]  /*0320*/  LDG.E.U8 R12, desc[UR4][R2.64] ;  /* 0x00000004020c7981 */ /* 0x000f68000c1e1100 */
[----:B------:R-:W5:Y:S04]  /*0330*/  LDG.E.U8 R14, desc[UR4][R2.64+0x4] ;  /* 0x00000404020e7981 */ /* 0x000f68000c1e1100 */
[----:B------:R1:W5:Y:S01]  /*0340*/  LDG.E.U8 R19, desc[UR4][R2.64+0x3] ;  /* 0x0000030402137981 */ /* 0x000362000c1e1100 */
[----:B------:R-:W-:-:S02]  /*0350*/  I2FP.F32.S32 R24, R7 ;  /* 0x0000000700187245 */ /* 0x000fc40000201400 */
[----:B------:R-:W-:-:S03]  /*0360*/  I2FP.F32.S32 R22, R22 ;  /* 0x0000001600167245 */ /* 0x000fc60000201400 */
[----:B------:R-:W-:Y:S02]  /*0370*/  FADD R17, R17, -R24 ;  /* 0x8000001811117221 */ /* 0x000fe40000000000 */
[----:B------:R-:W-:Y:S02]  /*0380*/  FADD R24, R21, -R22 ;  /* 0x8000001615187221 */ /* 0x000fe40000000000 */
[----:B------:R-:W-:Y:S02]  /*0390*/  FADD R21, -R17, 1 ;  /* 0x3f80000011157421 */ /* 0x000fe40000000100 */
[----:B------:R-:W-:-:S04]  /*03a0*/  FADD R22, -R24, 1 ;  /* 0x3f80000018167421 */ /* 0x000fc80000000100 */
[----:B0-----:R-:W-:Y:S01]  /*03b0*/  FMUL R9, R21, R22 ;  /* 0x0000001615097220 */ /* 0x001fe20000400000 */
[----:B-1----:R-:W-:Y:S01]  /*03c0*/  FMUL R3, R24, R21 ;  /* 0x0000001518037220 */ /* 0x002fe20000400000 */
[----:B------:R-:W-:Y:S01]  /*03d0*/  FMUL R2, R17, R24 ;  /* 0x0000001811027220 */ /* 0x000fe20000400000 */
[----:B------:R-:W-:Y:S02]  /*03e0*/  IMAD.MOV.U32 R23, RZ, RZ, 0x3b808081 ;  /* 0x3b808081ff177424 */ /* 0x000fe400078e00ff */
[----:B------:R-:W-:-:S04]  /*03f0*/  IMAD.MOV.U32 R7, RZ, RZ, 0x437f0000 ;  /* 0x437f0000ff077424 */ /* 0x000fc800078e00ff */
[----:B------:R-:W-:-:S04]  /*0400*/  FFMA R8, R23, -R7, 1 ;  /* 0x3f80000017087423 */ /* 0x000fc80000000807 */
[----:B------:R-:W-:Y:S01]  /*0410*/  FFMA R8, R8, R23, 0.0039215688593685626984 ;  /* 0x3b80808108087423 */ /* 0x000fe20000000017 */
[----:B------:R-:W-:Y:S01]  /*0420*/  BSSY.RECONVERGENT B0, `(.L_x_0) ;  /* 0x0000023000007945 */ /* 0x000fe20003800200 */
[----:B--2---:R-:W-:Y:S02]  /*0430*/  I2FP.F32.U32 R20, R20 ;  /* 0x0000001400147245 */ /* 0x004fe40000201000 */
[----:B---3--:R-:W-:-:S03]  /*0440*/  I2FP.F32.U32 R13, R13 ;  /* 0x0000000d000d7245 */ /* 0x008fc60000201000 */
[----:B------:R-:W-:Y:S01]  /*0450*/  FMUL R20, R9, R20 ;  /* 0x0000001409147220 */ /* 0x000fe20000400000 */
[----:B----4-:R-:W-:Y:S01]  /*0460*/  I2FP.F32.U32 R24, R11 ;  /* 0x0000000b00187245 */ /* 0x010fe20000201000 */
[----:B------:R-:W-:Y:S02]  /*0470*/  FMUL R11, R17, R22 ;  /* 0x00000016110b7220 */ /* 0x000fe40000400000 */
[C---:B------:R-:W-:Y:S01]  /*0480*/  FFMA R20, R3.reuse, R13, R20 ;  /* 0x0000000d03147223 */ /* 0x040fe20000000014 */
[----:B-----5:R-:W-:Y:S02]  /*0490*/  I2FP.F32.U32 R26, R15 ;  /* 0x0000000f001a7245 */ /* 0x020fe40000201000 */
[----:B------:R-:W-:Y:S01]  /*04a0*/  I2FP.F32.U32 R0, R0 ;  /* 0x0000000000007245 */ /* 0x000fe20000201000 */
[C---:B------:R-:W-:Y:S02]  /*04b0*/  FMUL R24, R3.reuse, R24 ;  /* 0x0000001803187220 */ /* 0x040fe40000400000 */
[----:B------:R-:W-:Y:S01]  /*04c0*/  FMUL R13, R3, R26 ;  /* 0x0000001a030d7220 */ /* 0x000fe20000400000 */
[----:B------:R-:W-:Y:S01]  /*04d0*/  I2FP.F32.U32 R10, R10 ;  /* 0x0000000a000a7245 */ /* 0x000fe20000201000 */
[----:B------:R-:W-:-:S04]  /*04e0*/  FFMA R3, R11, R0, R20 ;  /* 0x000000000b037223 */ /* 0x000fc80000000014 */
[----:B------:R-:W-:Y:S01]  /*04f0*/  FFMA R3, R2, R10, R3 ;  /* 0x0000000a02037223 */ /* 0x000fe20000000003 */
[----:B------:R-:W-:-:S03]  /*0500*/  I2FP.F32.U32 R4, R4 ;  /* 0x0000000400047245 */ /* 0x000fc60000201000 */
[----:B------:R-:W0:Y:S01]  /*0510*/  FCHK P0, R3, 255 ;  /* 0x437f000003007902 */ /* 0x000e220000000000 */
[----:B------:R-:W-:Y:S01]  /*0520*/  I2FP.F32.U32 R16, R16 ;  /* 0x0000001000107245 */ /* 0x000fe20000201000 */
[----:B------:R-:W-:Y:S01]  /*0530*/  FFMA R4, R9, R4, R24 ;  /* 0x0000000409047223 */ /* 0x000fe20000000018 */
[----:B------:R-:W-:Y:S01]  /*0540*/  I2FP.F32.U32 R18, R18 ;  /* 0x0000001200127245 */ /* 0x000fe20000201000 */
[----:B------:R-:W-:Y:S02]  /*0550*/  FFMA R10, R3, R8, RZ ;  /* 0x00000008030a7223 */ /* 0x000fe400000000ff */
[----:B------:R-:W-:Y:S01]  /*0560*/  FFMA R16, R9, R16, R13 ;  /* 0x0000001009107223 */ /* 0x000fe2000000000d */
[----:B------:R-:W-:Y:S01]  /*0570*/  I2FP.F32.U32 R12, R12 ;  /* 0x0000000c000c7245 */ /* 0x000fe20000201000 */
[----:B------:R-:W-:Y:S01]  /*0580*/  FFMA R9, R11, R18, R4 ;  /* 0x000000120b097223 */ /* 0x000fe20000000004 */
[----:B------:R-:W-:Y:S01]  /*0590*/  FFMA R13, R10, -255, R3 ;  /* 0xc37f00000a0d7823 */ /* 0x000fe20000000003 */
[----:B------:R-:W-:-:S02]  /*05a0*/  I2FP.F32.U32 R0, R14 ;  /* 0x0000000e00007245 */ /* 0x000fc40000201000 */
[----:B------:R-:W-:Y:S01]  /*05b0*/  FFMA R11, R11, R12, R16 ;  /* 0x0000000c0b0b7223 */ /* 0x000fe20000000010 */
[----:B------:R-:W-:Y:S02]  /*05c0*/  I2FP.F32.U32 R4, R19 ;  /* 0x0000001300047245 */ /* 0x000fe40000201000 */
[----:B------:R-:W-:Y:S01]  /*05d0*/  FFMA R0, R2, R0, R9 ;  /* 0x0000000002007223 */ /* 0x000fe20000000009 */
[----:B------:R-:W-:Y:S02]  /*05e0*/  FFMA R8, R8, R13, R10 ;  /* 0x0000000d08087223 */ /* 0x000fe4000000000a */
[----:B------:R-:W-:Y:S01]  /*05f0*/  FFMA R2, R2, R4, R11 ;  /* 0x0000000402027223 */ /* 0x000fe2000000000b */
[----:B0-----:R-:W-:Y:S06]  /*0600*/  @!P0 BRA `(.L_x_1) ;  /* 0x0000000000108947 */ /* 0x001fec0003800000 */
[----:B------:R-:W-:Y:S01]  /*0610*/  IMAD.MOV.U32 R4, RZ, RZ, R3 ;  /* 0x000000ffff047224 */ /* 0x000fe200078e0003 */
[----:B------:R-:W-:-:S07]  /*0620*/  MOV R10, 0x640 ;  /* 0x00000640000a7802 */ /* 0x000fce0000000f00 */
[----:B------:R-:W-:Y:S05]  /*0630*/  CALL.REL.NOINC `($__internal_0_$__cuda_sm3x_div_rn_noftz_f32_slowpath) ;  /* 0x0000000000b47944 */ /* 0x000fea0003c00000 */
[----:B------:R-:W-:-:S07]  /*0640*/  MOV R8, R3 ;  /* 0x0000000300087202 */ /* 0x000fce0000000f00 */
.L_x_1:
[----:B------:R-:W-:Y:S05]  /*0650*/  BSYNC.RECONVERGENT B0 ;  /* 0x0000000000007941 */ /* 0x000fea0003800200 */
.L_x_0:
[----:B------:R-:W-:Y:S01]  /*0660*/  IMAD.MOV.U32 R4, RZ, RZ, 0x3b808081 ;  /* 0x3b808081ff047424 */ /* 0x000fe200078e00ff */
[----:B------:R-:W0:Y:S01]  /*0670*/  FCHK P0, R0, 255 ;  /* 0x437f000000007902 */ /* 0x000e220000000000 */
[----:B------:R-:W-:Y:S02]  /*0680*/  BSSY.RECONVERGENT B0, `(.L_x_2) ;  /* 0x000000b000007945 */ /* 0x000fe40003800200 */
[----:B------:R-:W-:-:S04]  /*0690*/  FFMA R3, R4, -R7, 1 ;  /* 0x3f80000004037423 */ /* 0x000fc80000000807 */
[----:B------:R-:W-:-:S04]  /*06a0*/  FFMA R10, R3, R4, 0.0039215688593685626984 ;  /* 0x3b808081030a7423 */ /* 0x000fc80000000004 */
[----:B------:R-:W-:-:S04]  /*06b0*/  FFMA R9, R0, R10, RZ ;  /* 0x0000000a00097223 */ /* 0x000fc800000000ff */
[----:B------:R-:W-:-:S04]  /*06c0*/  FFMA R4, R9, -255, R0 ;  /* 0xc37f000009047823 */ /* 0x000fc80000000000 */
[----:B------:R-:W-:Y:S01]  /*06d0*/  FFMA R9, R10, R4, R9 ;  /* 0x000000040a097223 */ /* 0x000fe20000000009 */
[----:B0-----:R-:W-:Y:S06]  /*06e0*/  @!P0 BRA `(.L_x_3) ;  /* 0x0000000000108947 */ /* 0x001fec0003800000 */
[----:B------:R-:W-:Y:S01]  /*06f0*/  IMAD.MOV.U32 R4, RZ, RZ, R0 ;  /* 0x000000ffff047224 */ /* 0x000fe200078e0000 */
[----:B------:R-:W-:-:S07]  /*0700*/  MOV R10, 0x720 ;  /* 0x00000720000a7802 */ /* 0x000fce0000000f00 */
[----:B------:R-:W-:Y:S05]  /*0710*/  CALL.REL.NOINC `($__internal_0_$__cuda_sm3x_div_rn_noftz_f32_slowpath) ;  /* 0x00000000007c7944 */ /* 0x000fea0003c00000 */
[----:B------:R-:W-:-:S07]  /*0720*/  MOV R9, R3 ;  /* 0x0000000300097202 */ /* 0x000fce0000000f00 */
.L_x_3:
[----:B------:R-:W-:Y:S05]  /*0730*/  BSYNC.RECONVERGENT B0 ;  /* 0x0000000000007941 */ /* 0x000fea0003800200 */
.L_x_2:
        /* <DEDUP_REMOVED lines=13> */
.L_x_5:
[----:B------:R-:W-:Y:S05]  /*0810*/  BSYNC.RECONVERGENT B0 ;  /* 0x0000000000007941 */ /* 0x000fea0003800200 */
.L_x_4:
[----:B------:R-:W0:Y:S01]  /*0820*/  LDC.64 R12, c[0x0][0x3a0] ;  /* 0x0000e800ff0c7b82 */ /* 0x000e220000000a00 */
[----:B------:R-:W1:Y:S01]  /*0830*/  LDCU.64 UR6, c[0x0][0x398] ;  /* 0x00007300ff0677ac */ /* 0x000e620008000a00 */
[----:B------:R-:W-:Y:S01]  /*0840*/  SHF.R.S32.HI R0, RZ, 0x1f, R6 ;  /* 0x0000001fff007819 */ /* 0x000fe20000011406 */
[-C--:B0-----:R-:W-:Y:S02]  /*0850*/  IMAD R5, R5, R12.reuse, RZ ;  /* 0x0000000c05057224 */ /* 0x081fe400078e02ff */
[----:B------:R-:W-:-:S03]  /*0860*/  IMAD R7, R13, R12, RZ ;  /* 0x0000000c0d077224 */ /* 0x000fc600078e02ff */
[----:B------:R-:W-:-:S04]  /*0870*/  IADD3 R6, P0, PT, R6, R5, RZ ;  /* 0x0000000506067210 */ /* 0x000fc80007f1e0ff */
[----:B------:R-:W-:Y:S02]  /*0880*/  LEA.HI.X.SX32 R5, R5, R0, 0x1, P0 ;  /* 0x0000000005057211 */ /* 0x000fe400000f0eff */
[----:B-1----:R-:W-:-:S04]  /*0890*/  LEA R2, P0, R6, UR6, 0x2 ;  /* 0x0000000606027c11 */ /* 0x002fc8000f8010ff */
[----:B------:R-:W-:-:S03]  /*08a0*/  LEA.HI.X R3, R6, UR7, R5, 0x2, P0 ;  /* 0x0000000706037c11 */ /* 0x000fc600080f1405 */
[C---:B------:R-:W-:Y:S02]  /*08b0*/  IMAD.WIDE R4, R7.reuse, 0x4, R2 ;  /* 0x0000000407047825 */ /* 0x040fe400078e0202 */
[----:B------:R-:W-:Y:S04]  /*08c0*/  STG.E desc[UR4][R2.64], R8 ;  /* 0x0000000802007986 */ /* 0x000fe8000c101904 */
[----:B------:R-:W-:Y:S01]  /*08d0*/  STG.E desc[UR4][R4.64], R9 ;  /* 0x0000000904007986 */ /* 0x000fe2000c101904 */
[----:B------:R-:W-:-:S05]  /*08e0*/  IMAD.WIDE R6, R7, 0x4, R4 ;  /* 0x0000000407067825 */ /* 0x000fca00078e0204 */
[----:B------:R-:W-:Y:S01]  /*08f0*/  STG.E desc[UR4][R6.64], R11 ;  /* 0x0000000b06007986 */ /* 0x000fe2000c101904 */
[----:B------:R-:W-:Y:S05]  /*0900*/  EXIT ;  /* 0x000000000000794d */ /* 0x000fea0003800000 */
        .weak           $__internal_0_$__cuda_sm3x_div_rn_noftz_f32_slowpath
        .type           $__internal_0_$__cuda_sm3x_div_rn_noftz_f32_slowpath,@function
        .size           $__internal_0_$__cuda_sm3x_div_rn_noftz_f32_slowpath,(.L_x_36 - $__internal_0_$__cuda_sm3x_div_rn_noftz_f32_slowpath)
$__internal_0_$__cuda_sm3x_div_rn_noftz_f32_slowpath:
[----:B------:R-:W-:Y:S01]  /*0910*/  SHF.R.U32.HI R12, RZ, 0x17, R7 ;  /* 0x00000017ff0c7819 */ /* 0x000fe20000011607 */
[----:B------:R-:W-:Y:S01]  /*0920*/  BSSY.RECONVERGENT B1, `(.L_x_6) ;  /* 0x0000064000017945 */ /* 0x000fe20003800200 */
[----:B------:R-:W-:Y:S01]  /*0930*/  SHF.R.U32.HI R3, RZ, 0x17, R4 ;  /* 0x00000017ff037819 */ /* 0x000fe20000011604 */
[----:B------:R-:W-:Y:S01]  /*0940*/  HFMA2 R13, -RZ, RZ, 3.748046875, 0 ;  /* 0x437f0000ff0d7431 */ /* 0x000fe200000001ff */
[----:B------:R-:W-:Y:S02]  /*0950*/  LOP3.LUT R12, R12, 0xff, RZ, 0xc0, !PT ;  /* 0x000000ff0c0c7812 */ /* 0x000fe400078ec0ff */
[----:B------:R-:W-:-:S03]  /*0960*/  LOP3.LUT R17, R3, 0xff, RZ, 0xc0, !PT ;  /* 0x000000ff03117812 */ /* 0x000fc600078ec0ff */
[----:B------:R-:W-:Y:S02]  /*0970*/  VIADD R14, R12, 0xffffffff ;  /* 0xffffffff0c0e7836 */ /* 0x000fe40000000000 */
[----:B------:R-:W-:-:S03]  /*0980*/  VIADD R15, R17, 0xffffffff ;  /* 0xffffffff110f7836 */ /* 0x000fc60000000000 */
[----:B------:R-:W-:-:S04]  /*0990*/  ISETP.GT.U32.AND P0, PT, R14, 0xfd, PT ;  /* 0x000000fd0e00780c */ /* 0x000fc80003f04070 */
[----:B------:R-:W-:-:S13]  /*09a0*/  ISETP.GT.U32.OR P0, PT, R15, 0xfd, P0 ;  /* 0x000000fd0f00780c */ /* 0x000fda0000704470 */
[----:B------:R-:W-:Y:S01]  /*09b0*/  @!P0 IMAD.MOV.U32 R11, RZ, RZ, RZ ;  /* 0x000000ffff0b8224 */ /* 0x000fe200078e00ff */
[----:B------:R-:W-:Y:S06]  /*09c0*/  @!P0 BRA `(.L_x_7) ;  /* 0x0000000000608947 */ /* 0x000fec0003800000 */
[----:B------:R-:W-:Y:S01]  /*09d0*/  IMAD.MOV.U32 R3, RZ, RZ, 0x437f0000 ;  /* 0x437f0000ff037424 */ /* 0x000fe200078e00ff */
[----:B------:R-:W-:-:S04]  /*09e0*/  FSETP.GTU.FTZ.AND P0, PT, |R4|, +INF , PT ;  /* 0x7f8000000400780b */ /* 0x000fc80003f1c200 */
[----:B------:R-:W-:-:S04]  /*09f0*/  FSETP.GTU.FTZ.AND P1, PT, |R3|, +INF , PT ;  /* 0x7f8000000300780b */ /* 0x000fc80003f3c200 */
[----:B------:R-:W-:-:S13]  /*0a00*/  PLOP3.LUT P0, PT, P0, P1, PT, 0xf8, 0x8f ;  /* 0x00000000008f781c */ /* 0x000fda0000703f70 */
[----:B------:R-:W-:Y:S05]  /*0a10*/  @P0 BRA `(.L_x_8) ;  /* 0x00000004004c0947 */ /* 0x000fea0003800000 */
[----:B------:R-:W-:-:S13]  /*0a20*/  LOP3.LUT P0, RZ, R13, 0x7fffffff, R4, 0xc8, !PT ;  /* 0x7fffffff0dff7812 */ /* 0x000fda000780c804 */
[----:B------:R-:W-:Y:S05]  /*0a30*/  @!P0 BRA `(.L_x_9) ;  /* 0x00000004003c8947 */ /* 0x000fea0003800000 */
[C---:B------:R-:W-:Y:S02]  /*0a40*/  FSETP.NEU.FTZ.AND P2, PT, |R4|.reuse, +INF , PT ;  /* 0x7f8000000400780b */ /* 0x040fe40003f5d200 */
[----:B------:R-:W-:Y:S02]  /*0a50*/  FSETP.NEU.FTZ.AND P1, PT, |R3|, +INF , PT ;  /* 0x7f8000000300780b */ /* 0x000fe40003f3d200 */
[----:B------:R-:W-:-:S11]  /*0a60*/  FSETP.NEU.FTZ.AND P0, PT, |R4|, +INF , PT ;  /* 0x7f8000000400780b */ /* 0x000fd60003f1d200 */
[----:B------:R-:W-:Y:S05]  /*0a70*/  @!P1 BRA !P2, `(.L_x_9) ;  /* 0x00000004002c9947 */ /* 0x000fea0005000000 */
[----:B------:R-:W-:-:S04]  /*0a80*/  LOP3.LUT P2, RZ, R4, 0x7fffffff, RZ, 0xc0, !PT ;  /* 0x7fffffff04ff7812 */ /* 0x000fc8000784c0ff */
[----:B------:R-:W-:-:S13]  /*0a90*/  PLOP3.LUT P1, PT, P1, P2, PT, 0x2f, 0xf2 ;  /* 0x0000000000f2781c */ /* 0x000fda0000f24577 */
[----:B------:R-:W-:Y:S05]  /*0aa0*/  @P1 BRA `(.L_x_10) ;  /* 0x0000000400181947 */ /* 0x000fea0003800000 */
[----:B------:R-:W-:-:S04]  /*0ab0*/  LOP3.LUT P1, RZ, R13, 0x7fffffff, RZ, 0xc0, !PT ;  /* 0x7fffffff0dff7812 */ /* 0x000fc8000782c0ff */
[----:B------:R-:W-:-:S13]  /*0ac0*/  PLOP3.LUT P0, PT, P0, P1, PT, 0x2f, 0xf2 ;  /* 0x0000000000f2781c */ /* 0x000fda0000702577 */
[----:B------:R-:W-:Y:S05]  /*0ad0*/  @P0 BRA `(.L_x_11) ;  /* 0x0000000400000947 */ /* 0x000fea0003800000 */
[----:B------:R-:W-:Y:S02]  /*0ae0*/  ISETP.GE.AND P0, PT, R15, RZ, PT ;  /* 0x000000ff0f00720c */ /* 0x000fe40003f06270 */
[----:B------:R-:W-:-:S11]  /*0af0*/  ISETP.GE.AND P1, PT, R14, RZ, PT ;  /* 0x000000ff0e00720c */ /* 0x000fd60003f26270 */
[----:B------:R-:W-:Y:S01]  /*0b00*/  @P0 MOV R11, RZ ;  /* 0x000000ff000b0202 */ /* 0x000fe20000000f00 */
[----:B------:R-:W-:Y:S02]  /*0b10*/  @!P0 IMAD.MOV.U32 R11, RZ, RZ, -0x40 ;  /* 0xffffffc0ff0b8424 */ /* 0x000fe400078e00ff */
[----:B------:R-:W-:Y:S01]  /*0b20*/  @!P0 FFMA R4, R4, 1.84467440737095516160e+19, RZ ;  /* 0x5f80000004048823 */ /* 0x000fe200000000ff */
[----:B------:R-:W-:Y:S01]  /*0b30*/  @!P1 FFMA R13, R3, 1.84467440737095516160e+19, RZ ;  /* 0x5f800000030d9823 */ /* 0x000fe200000000ff */
[----:B------:R-:W-:-:S07]  /*0b40*/  @!P1 VIADD R11, R11, 0x40 ;  /* 0x000000400b0b9836 */ /* 0x000fce0000000000 */
.L_x_7:
[----:B------:R-:W-:Y:S01]  /*0b50*/  LEA R14, R12, 0xc0800000, 0x17 ;  /* 0xc08000000c0e7811 */ /* 0x000fe200078eb8ff */
[----:B------:R-:W-:Y:S03]  /*0b60*/  BSSY.RECONVERGENT B2, `(.L_x_12) ;  /* 0x0000036000027945 */ /* 0x000fe60003800200 */
[----:B------:R-:W-:Y:S01]  /*0b70*/  IADD3 R14, PT, PT, -R14, R13, RZ ;  /* 0x0000000d0e0e7210 */ /* 0x000fe20007ffe1ff */
[----:B------:R-:W-:-:S03]  /*0b80*/  VIADD R13, R17, 0xffffff81 ;  /* 0xffffff81110d7836 */ /* 0x000fc60000000000 */
[----:B------:R-:W0:Y:S01]  /*0b90*/  MUFU.RCP R15, R14 ;  /* 0x0000000e000f7308 */ /* 0x000e220000001000 */
[----:B------:R-:W-:Y:S01]  /*0ba0*/  FADD.FTZ R16, -R14, -RZ ;  /* 0x800000ff0e107221 */ /* 0x000fe20000010100 */
[C---:B------:R-:W-:Y:S01]  /*0bb0*/  IMAD R3, R13.reuse, -0x800000, R4 ;  /* 0xff8000000d037824 */ /* 0x040fe200078e0204 */
[----:B------:R-:W-:-:S05]  /*0bc0*/  IADD3 R12, PT, PT, R13, 0x7f, -R12 ;  /* 0x0000007f0d0c7810 */ /* 0x000fca0007ffe80c */
[----:B------:R-:W-:Y:S02]  /*0bd0*/  IMAD.IADD R12, R12, 0x1, R11 ;  /* 0x000000010c0c7824 */ /* 0x000fe400078e020b */
[----:B0-----:R-:W-:-:S04]  /*0be0*/  FFMA R18, R15, R16, 1 ;  /* 0x3f8000000f127423 */ /* 0x001fc80000000010 */
[----:B------:R-:W-:-:S04]  /*0bf0*/  FFMA R17, R15, R18, R15 ;  /* 0x000000120f117223 */ /* 0x000fc8000000000f */
[----:B------:R-:W-:-:S04]  /*0c00*/  FFMA R4, R3, R17, RZ ;  /* 0x0000001103047223 */ /* 0x000fc800000000ff */
[----:B------:R-:W-:-:S04]  /*0c10*/  FFMA R15, R16, R4, R3 ;  /* 0x00000004100f7223 */ /* 0x000fc80000000003 */
[----:B------:R-:W-:-:S04]  /*0c20*/  FFMA R18, R17, R15, R4 ;  /* 0x0000000f11127223 */ /* 0x000fc80000000004 */
[----:B------:R-:W-:-:S04]  /*0c30*/  FFMA R15, R16, R18, R3 ;  /* 0x00000012100f7223 */ /* 0x000fc80000000003 */
[----:B------:R-:W-:-:S05]  /*0c40*/  FFMA R3, R17, R15, R18 ;  /* 0x0000000f11037223 */ /* 0x000fca0000000012 */
[----:B------:R-:W-:-:S04]  /*0c50*/  SHF.R.U32.HI R4, RZ, 0x17, R3 ;  /* 0x00000017ff047819 */ /* 0x000fc80000011603 */
[----:B------:R-:W-:-:S04]  /*0c60*/  LOP3.LUT R4, R4, 0xff, RZ, 0xc0, !PT ;  /* 0x000000ff04047812 */ /* 0x000fc800078ec0ff */
[----:B------:R-:W-:-:S05]  /*0c70*/  IADD3 R14, PT, PT, R4, R12, RZ ;  /* 0x0000000c040e7210 */ /* 0x000fca0007ffe0ff */
[----:B------:R-:W-:-:S05]  /*0c80*/  VIADD R4, R14, 0xffffffff ;  /* 0xffffffff0e047836 */ /* 0x000fca0000000000 */
[----:B------:R-:W-:-:S13]  /*0c90*/  ISETP.GE.U32.AND P0, PT, R4, 0xfe, PT ;  /* 0x000000fe0400780c */ /* 0x000fda0003f06070 */
[----:B------:R-:W-:Y:S05]  /*0ca0*/  @!P0 BRA `(.L_x_13) ;  /* 0x0000000000808947 */ /* 0x000fea0003800000 */
[----:B------:R-:W-:-:S13]  /*0cb0*/  ISETP.GT.AND P0, PT, R14, 0xfe, PT ;  /* 0x000000fe0e00780c */ /* 0x000fda0003f04270 */
[----:B------:R-:W-:Y:S05]  /*0cc0*/  @P0 BRA `(.L_x_14) ;  /* 0x00000000006c0947 */ /* 0x000fea0003800000 */
[----:B------:R-:W-:-:S13]  /*0cd0*/  ISETP.GE.AND P0, PT, R14, 0x1, PT ;  /* 0x000000010e00780c */ /* 0x000fda0003f06270 */
[----:B------:R-:W-:Y:S05]  /*0ce0*/  @P0 BRA `(.L_x_15) ;  /* 0x0000000000740947 */ /* 0x000fea0003800000 */
[----:B------:R-:W-:Y:S02]  /*0cf0*/  ISETP.GE.AND P0, PT, R14, -0x18, PT ;  /* 0xffffffe80e00780c */ /* 0x000fe40003f06270 */
[----:B------:R-:W-:-:S11]  /*0d00*/  LOP3.LUT R3, R3, 0x80000000, RZ, 0xc0, !PT ;  /* 0x8000000003037812 */ /* 0x000fd600078ec0ff */
[----:B------:R-:W-:Y:S05]  /*0d10*/  @!P0 BRA `(.L_x_15) ;  /* 0x0000000000688947 */ /* 0x000fea0003800000 */
[CCC-:B------:R-:W-:Y:S01]  /*0d20*/  FFMA.RZ R4, R17.reuse, R15.reuse, R18.reuse ;  /* 0x0000000f11047223 */ /* 0x1c0fe2000000c012 */
[C---:B------:R-:W-:Y:S02]  /*0d30*/  VIADD R13, R14.reuse, 0x20 ;  /* 0x000000200e0d7836 */ /* 0x040fe40000000000 */
[CCC-:B------:R-:W-:Y:S01]  /*0d40*/  FFMA.RM R11, R17.reuse, R15.reuse, R18.reuse ;  /* 0x0000000f110b7223 */ /* 0x1c0fe20000004012 */
[----:B------:R-:W-:Y:S02]  /*0d50*/  ISETP.NE.AND P2, PT, R14, RZ, PT ;  /* 0x000000ff0e00720c */ /* 0x000fe40003f45270 */
[----:B------:R-:W-:Y:S01]  /*0d60*/  LOP3.LUT R12, R4, 0x7fffff, RZ, 0xc0, !PT ;  /* 0x007fffff040c7812 */ /* 0x000fe200078ec0ff */
[----:B------:R-:W-:Y:S01]  /*0d70*/  FFMA.RP R4, R17, R15, R18 ;  /* 0x0000000f11047223 */ /* 0x000fe20000008012 */
[----:B------:R-:W-:Y:S02]  /*0d80*/  ISETP.NE.AND P1, PT, R14, RZ, PT ;  /* 0x000000ff0e00720c */ /* 0x000fe40003f25270 */
[----:B------:R-:W-:-:S02]  /*0d90*/  LOP3.LUT R12, R12, 0x800000, RZ, 0xfc, !PT ;  /* 0x008000000c0c7812 */ /* 0x000fc400078efcff */
[----:B------:R-:W-:Y:S02]  /*0da0*/  IADD3 R14, PT, PT, -R14, RZ, RZ ;  /* 0x000000ff0e0e7210 */ /* 0x000fe40007ffe1ff */
[----:B------:R-:W-:Y:S02]  /*0db0*/  SHF.L.U32 R13, R12, R13, RZ ;  /* 0x0000000d0c0d7219 */ /* 0x000fe400000006ff */
[----:B------:R-:W-:Y:S02]  /*0dc0*/  FSETP.NEU.FTZ.AND P0, PT, R4, R11, PT ;  /* 0x0000000b0400720b */ /* 0x000fe40003f1d000 */
[----:B------:R-:W-:Y:S02]  /*0dd0*/  SEL R11, R14, RZ, P2 ;  /* 0x000000ff0e0b7207 */ /* 0x000fe40001000000 */
[----:B------:R-:W-:Y:S02]  /*0de0*/  ISETP.NE.AND P1, PT, R13, RZ, P1 ;  /* 0x000000ff0d00720c */ /* 0x000fe40000f25270 */
[----:B------:R-:W-:-:S02]  /*0df0*/  SHF.R.U32.HI R11, RZ, R11, R12 ;  /* 0x0000000bff0b7219 */ /* 0x000fc4000001160c */
[----:B------:R-:W-:Y:S02]  /*0e00*/  PLOP3.LUT P0, PT, P0, P1, PT, 0xf8, 0x8f ;  /* 0x00000000008f781c */ /* 0x000fe40000703f70 */
[----:B------:R-:W-:Y:S02]  /*0e10*/  SHF.R.U32.HI R13, RZ, 0x1, R11 ;  /* 0x00000001ff0d7819 */ /* 0x000fe4000001160b */
[----:B------:R-:W-:-:S04]  /*0e20*/  SEL R4, RZ, 0x1, !P0 ;  /* 0x00000001ff047807 */ /* 0x000fc80004000000 */
[----:B------:R-:W-:-:S04]  /*0e30*/  LOP3.LUT R4, R4, 0x1, R13, 0xf8, !PT ;  /* 0x0000000104047812 */ /* 0x000fc800078ef80d */
[----:B------:R-:W-:-:S05]  /*0e40*/  LOP3.LUT R4, R4, R11, RZ, 0xc0, !PT ;  /* 0x0000000b04047212 */ /* 0x000fca00078ec0ff */
[----:B------:R-:W-:-:S05]  /*0e50*/  IMAD.IADD R4, R13, 0x1, R4 ;  /* 0x000000010d047824 */ /* 0x000fca00078e0204 */
[----:B------:R-:W-:Y:S01]  /*0e60*/  LOP3.LUT R3, R4, R3, RZ, 0xfc, !PT ;  /* 0x0000000304037212 */ /* 0x000fe200078efcff */
[----:B------:R-:W-:Y:S06]  /*0e70*/  BRA `(.L_x_15) ;  /* 0x0000000000107947 */ /* 0x000fec0003800000 */
.L_x_14:
[----:B------:R-:W-:-:S04]  /*0e80*/  LOP3.LUT R3, R3, 0x80000000, RZ, 0xc0, !PT ;  /* 0x8000000003037812 */ /* 0x000fc800078ec0ff */
[----:B------:R-:W-:Y:S01]  /*0e90*/  LOP3.LUT R3, R3, 0x7f800000, RZ, 0xfc, !PT ;  /* 0x7f80000003037812 */ /* 0x000fe200078efcff */
[----:B------:R-:W-:Y:S06]  /*0ea0*/  BRA `(.L_x_15) ;  /* 0x0000000000047947 */ /* 0x000fec0003800000 */
.L_x_13:
[----:B------:R-:W-:-:S07]  /*0eb0*/  IMAD R3, R12, 0x800000, R3 ;  /* 0x008000000c037824 */ /* 0x000fce00078e0203 */
.L_x_15:
[----:B------:R-:W-:Y:S05]  /*0ec0*/  BSYNC.RECONVERGENT B2 ;  /* 0x0000000000027941 */ /* 0x000fea0003800200 */
.L_x_12:
[----:B------:R-:W-:Y:S05]  /*0ed0*/  BRA `(.L_x_16) ;  /* 0x0000000000207947 */ /* 0x000fea0003800000 */
.L_x_11:
[----:B------:R-:W-:-:S04]  /*0ee0*/  LOP3.LUT R3, R13, 0x80000000, R4, 0x48, !PT ;  /* 0x800000000d037812 */ /* 0x000fc800078e4804 */
[----:B------:R-:W-:Y:S01]  /*0ef0*/  LOP3.LUT R3, R3, 0x7f800000, RZ, 0xfc, !PT ;  /* 0x7f80000003037812 */ /* 0x000fe200078efcff */
[----:B------:R-:W-:Y:S06]  /*0f00*/  BRA `(.L_x_16) ;  /* 0x0000000000147947 */ /* 0x000fec0003800000 */
.L_x_10:
[----:B------:R-:W-:Y:S01]  /*0f10*/  LOP3.LUT R3, R13, 0x80000000, R4, 0x48, !PT ;  /* 0x800000000d037812 */ /* 0x000fe200078e4804 */
[----:B------:R-:W-:Y:S06]  /*0f20*/  BRA `(.L_x_16) ;  /* 0x00000000000c7947 */ /* 0x000fec0003800000 */
.L_x_9:
[----:B------:R-:W0:Y:S01]  /*0f30*/  MUFU.RSQ R3, -QNAN ;  /* 0xffc0000000037908 */ /* 0x000e220000001400 */
[----:B------:R-:W-:Y:S05]  /*0f40*/  BRA `(.L_x_16) ;  /* 0x0000000000047947 */ /* 0x000fea0003800000 */
.L_x_8:
[----:B------:R-:W-:-:S07]  /*0f50*/  FADD.FTZ R3, R4, R3 ;  /* 0x0000000304037221 */ /* 0x000fce0000010000 */
.L_x_16:
[----:B------:R-:W-:Y:S05]  /*0f60*/  BSYNC.RECONVERGENT B1 ;  /* 0x0000000000017941 */ /* 0x000fea0003800200 */
.L_x_6:
[----:B------:R-:W-:-:S04]  /*0f70*/  HFMA2 R11, -RZ, RZ, 0, 0 ;  /* 0x00000000ff0b7431 */ /* 0x000fc800000001ff */
[----:B0-----:R-:W-:Y:S05]  /*0f80*/  RET.REL.NODEC R10 `(preprocess_kernel_fp32) ;  /* 0xfffffff00a1c7950 */ /* 0x001fea0003c3ffff */
.L_x_17:
[----:B------:R-:W-:-:S00]  /*0f90*/  BRA `(.L_x_17) ;  /* 0xfffffffc00fc7947 */ /* 0x000fc0000383ffff */
[----:B------:R-:W-:-:S00]  /*0fa0*/  NOP ;  /* 0x0000000000007918 */ /* 0x000fc00000000000 */
        /* <DEDUP_REMOVED lines=13> */
.L_x_36:


//--------------------- .text.preprocess_kernel_fp16 --------------------------
	.section	.text.preprocess_kernel_fp16,"ax",@progbits
	.align	128
        .global         preprocess_kernel_fp16
        .type           preprocess_kernel_fp16,@function
        .size           preprocess_kernel_fp16,(.L_x_37 - preprocess_kernel_fp16)
        .other          preprocess_kernel_fp16,@"STO_CUDA_ENTRY STV_DEFAULT"
preprocess_kernel_fp16:
.text.preprocess_kernel_fp16:
        /* <DEDUP_REMOVED lines=99> */
[----:B------:R-:W-:Y:S05]  /*0630*/  CALL.REL.NOINC `($__internal_1_$__cuda_sm3x_div_rn_noftz_f32_slowpath) ;  /* 0x0000000000c07944 */ /* 0x000fea0003c00000 */
[----:B------:R-:W-:-:S07]  /*0640*/  MOV R8, R3 ;  /* 0x0000000300087202 */ /* 0x000fce0000000f00 */
.L_x_19:
[----:B------:R-:W-:Y:S05]  /*0650*/  BSYNC.RECONVERGENT B0 ;  /* 0x0000000000007941 */ /* 0x000fea0003800200 */
.L_x_18:
        /* <DEDUP_REMOVED lines=11> */
[----:B------:R-:W-:Y:S05]  /*0710*/  CALL.REL.NOINC `($__internal_1_$__cuda_sm3x_div_rn_noftz_f32_slowpath) ;  /* 0x0000000000887944 */ /* 0x000fea0003c00000 */
[----:B------:R-:W-:-:S07]  /*0720*/  IMAD.MOV.U32 R9, RZ, RZ, R3 ;  /* 0x000000ffff097224 */ /* 0x000fce00078e0003 */
.L_x_21:
[----:B------:R-:W-:Y:S05]  /*0730*/  BSYNC.RECONVERGENT B0 ;  /* 0x0000000000007941 */ /* 0x000fea0003800200 */
.L_x_20:
[----:B------:R-:W-:Y:S01]  /*0740*/  HFMA2 R0, -RZ, RZ, 0.9375, -7.688999176025390625e-06 ;  /* 0x3b808081ff007431 */ /* 0x000fe200000001ff */
[----:B------:R-:W0:Y:S01]  /*0750*/  FCHK P0, R2, 255 ;  /* 0x437f000002007902 */ /* 0x000e220000000000 */
[----:B------:R-:W-:Y:S03]  /*0760*/  BSSY.RECONVERGENT B0, `(.L_x_22) ;  /* 0x000000b000007945 */ /* 0x000fe60003800200 */
        /* <DEDUP_REMOVED lines=10> */
.L_x_23:
[----:B------:R-:W-:Y:S05]  /*0810*/  BSYNC.RECONVERGENT B0 ;  /* 0x0000000000007941 */ /* 0x000fea0003800200 */
.L_x_22:
[----:B------:R-:W0:Y:S01]  /*0820*/  LDC.64 R10, c[0x0][0x3a0] ;  /* 0x0000e800ff0a7b82 */ /* 0x000e220000000a00 */
[----:B------:R-:W1:Y:S01]  /*0830*/  LDCU.64 UR6, c[0x0][0x398] ;  /* 0x00007300ff0677ac */ /* 0x000e620008000a00 */
[----:B------:R-:W-:Y:S02]  /*0840*/  SHF.R.S32.HI R2, RZ, 0x1f, R6 ;  /* 0x0000001fff027819 */ /* 0x000fe40000011406 */
[----:B------:R-:W-:Y:S02]  /*0850*/  F2FP.F16.F32.PACK_AB R8, R9, R8 ;  /* 0x000000080908723e */ /* 0x000fe400000000ff */
[----:B------:R-:W-:Y:S02]  /*0860*/  F2FP.F16.F32.PACK_AB R0, RZ, R0 ;  /* 0x00000000ff00723e */ /* 0x000fe400000000ff */
[----:B------:R-:W-:Y:S01]  /*0870*/  PRMT R9, R8, 0x7632, R9 ;  /* 0x0000763208097816 */ /* 0x000fe20000000009 */
[-C--:B0-----:R-:W-:Y:S02]  /*0880*/  IMAD R5, R5, R10.reuse, RZ ;  /* 0x0000000a05057224 */ /* 0x081fe400078e02ff */
[----:B------:R-:W-:-:S03]  /*0890*/  IMAD R7, R11, R10, RZ ;  /* 0x0000000a0b077224 */ /* 0x000fc600078e02ff */
[----:B------:R-:W-:-:S04]  /*08a0*/  IADD3 R6, P0, PT, R6, R5, RZ ;  /* 0x0000000506067210 */ /* 0x000fc80007f1e0ff */
[----:B------:R-:W-:Y:S02]  /*08b0*/  LEA.HI.X.SX32 R5, R5, R2, 0x1, P0 ;  /* 0x0000000205057211 */ /* 0x000fe400000f0eff */
[----:B-1----:R-:W-:-:S04]  /*08c0*/  LEA R2, P0, R6, UR6, 0x1 ;  /* 0x0000000606027c11 */ /* 0x002fc8000f8008ff */
[----:B------:R-:W-:-:S03]  /*08d0*/  LEA.HI.X R3, R6, UR7, R5, 0x1, P0 ;  /* 0x0000000706037c11 */ /* 0x000fc600080f0c05 */
[C---:B------:R-:W-:Y:S02]  /*08e0*/  IMAD.WIDE R4, R7.reuse, 0x2, R2 ;  /* 0x0000000207047825 */ /* 0x040fe400078e0202 */
[----:B------:R-:W-:Y:S04]  /*08f0*/  STG.E.U16 desc[UR4][R2.64], R8 ;  /* 0x0000000802007986 */ /* 0x000fe8000c101504 */
[----:B------:R-:W-:Y:S01]  /*0900*/  STG.E.U16 desc[UR4][R4.64], R9 ;  /* 0x0000000904007986 */ /* 0x000fe2000c101504 */
[----:B------:R-:W-:-:S05]  /*0910*/  IMAD.WIDE R6, R7, 0x2, R4 ;  /* 0x0000000207067825 */ /* 0x000fca00078e0204 */
[----:B------:R-:W-:Y:S01]  /*0920*/  STG.E.U16 desc[UR4][R6.64], R0 ;  /* 0x0000000006007986 */ /* 0x000fe2000c101504 */
[----:B------:R-:W-:Y:S05]  /*0930*/  EXIT ;  /* 0x000000000000794d */ /* 0x000fea0003800000 */
        .weak           $__internal_1_$__cuda_sm3x_div_rn_noftz_f32_slowpath
        .type           $__internal_1_$__cuda_sm3x_div_rn_noftz_f32_slowpath,@function
        .size           $__internal_1_$__cuda_sm3x_div_rn_noftz_f32_slowpath,(.L_x_37 - $__internal_1_$__cuda_sm3x_div_rn_noftz_f32_slowpath)
$__internal_1_$__cuda_sm3x_div_rn_noftz_f32_slowpath:
[----:B------:R-:W-:Y:S01]  /*0940*/  SHF.R.U32.HI R12, RZ, 0x17, R7 ;  /* 0x00000017ff0c7819 */ /* 0x000fe20000011607 */
[----:B------:R-:W-:Y:S01]  /*0950*/  BSSY.RECONVERGENT B1, `(.L_x_24) ;  /* 0x0000064000017945 */ /* 0x000fe20003800200 */
[----:B------:R-:W-:Y:S01]  /*0960*/  SHF.R.U32.HI R3, RZ, 0x17, R4 ;  /* 0x00000017ff037819 */ /* 0x000fe20000011604 */
[----:B------:R-:W-:Y:S01]  /*0970*/  IMAD.MOV.U32 R13, RZ, RZ, 0x437f0000 ;  /* 0x437f0000ff0d7424 */ /* 0x000fe200078e00ff */
[----:B------:R-:W-:Y:S02]  /*0980*/  LOP3.LUT R12, R12, 0xff, RZ, 0xc0, !PT ;  /* 0x000000ff0c0c7812 */ /* 0x000fe400078ec0ff */
[----:B------:R-:W-:-:S03]  /*0990*/  LOP3.LUT R17, R3, 0xff, RZ, 0xc0, !PT ;  /* 0x000000ff03117812 */ /* 0x000fc600078ec0ff */
[----:B------:R-:W-:Y:S01]  /*09a0*/  VIADD R14, R12, 0xffffffff ;  /* 0xffffffff0c0e7836 */ /* 0x000fe20000000000 */
[----:B------:R-:W-:-:S04]  /*09b0*/  IADD3 R15, PT, PT, R17, -0x1, RZ ;  /* 0xffffffff110f7810 */ /* 0x000fc80007ffe0ff */
[----:B------:R-:W-:-:S04]  /*09c0*/  ISETP.GT.U32.AND P0, PT, R14, 0xfd, PT ;  /* 0x000000fd0e00780c */ /* 0x000fc80003f04070 */
[----:B------:R-:W-:-:S13]  /*09d0*/  ISETP.GT.U32.OR P0, PT, R15, 0xfd, P0 ;  /* 0x000000fd0f00780c */ /* 0x000fda0000704470 */
[----:B------:R-:W-:Y:S01]  /*09e0*/  @!P0 IMAD.MOV.U32 R11, RZ, RZ, RZ ;  /* 0x000000ffff0b8224 */ /* 0x000fe200078e00ff */
[----:B------:R-:W-:Y:S06]  /*09f0*/  @!P0 BRA `(.L_x_25) ;  /* 0x0000000000608947 */ /* 0x000fec0003800000 */
[----:B------:R-:W-:Y:S02]  /*0a00*/  MOV R3, 0x437f0000 ;  /* 0x437f000000037802 */ /* 0x000fe40000000f00 */
[----:B------:R-:W-:Y:S02]  /*0a10*/  FSETP.GTU.FTZ.AND P0, PT, |R4|, +INF , PT ;  /* 0x7f8000000400780b */ /* 0x000fe40003f1c200 */
        /* <DEDUP_REMOVED lines=17> */
[----:B------:R-:W-:Y:S02]  /*0b30*/  @P0 IMAD.MOV.U32 R11, RZ, RZ, RZ ;  /* 0x000000ffff0b0224 */ /* 0x000fe400078e00ff */
[----:B------:R-:W-:Y:S01]  /*0b40*/  @!P0 FFMA R4, R4, 1.84467440737095516160e+19, RZ ;  /* 0x5f80000004048823 */ /* 0x000fe200000000ff */
[----:B------:R-:W-:Y:S02]  /*0b50*/  @!P0 IMAD.MOV.U32 R11, RZ, RZ, -0x40 ;  /* 0xffffffc0ff0b8424 */ /* 0x000fe400078e00ff */
[----:B------:R-:W-:-:S03]  /*0b60*/  @!P1 FFMA R13, R3, 1.84467440737095516160e+19, RZ ;  /* 0x5f800000030d9823 */ /* 0x000fc600000000ff */
[----:B------:R-:W-:-:S07]  /*0b70*/  @!P1 IADD3 R11, PT, PT, R11, 0x40, RZ ;  /* 0x000000400b0b9810 */ /* 0x000fce0007ffe0ff */
.L_x_25:
[----:B------:R-:W-:Y:S01]  /*0b80*/  LEA R14, R12, 0xc0800000, 0x17 ;  /* 0xc08000000c0e7811 */ /* 0x000fe200078eb8ff */
[----:B------:R-:W-:Y:S04]  /*0b90*/  BSSY.RECONVERGENT B2, `(.L_x_30) ;  /* 0x0000036000027945 */ /* 0x000fe80003800200 */
[----:B------:R-:W-:Y:S02]  /*0ba0*/  IMAD.IADD R14, R13, 0x1, -R14 ;  /* 0x000000010d0e7824 */ /* 0x000fe400078e0a0e */
[----:B------:R-:W-:Y:S02]  /*0bb0*/  VIADD R13, R17, 0xffffff81 ;  /* 0xffffff81110d7836 */ /* 0x000fe40000000000 */
[----:B------:R-:W0:Y:S01]  /*0bc0*/  MUFU.RCP R15, R14 ;  /* 0x0000000e000f7308 */ /* 0x000e220000001000 */
[----:B------:R-:W-:Y:S01]  /*0bd0*/  FADD.FTZ R16, -R14, -RZ ;  /* 0x800000ff0e107221 */ /* 0x000fe20000010100 */
[C---:B------:R-:W-:Y:S01]  /*0be0*/  IMAD R3, R13.reuse, -0x800000, R4 ;  /* 0xff8000000d037824 */ /* 0x040fe200078e0204 */
[----:B------:R-:W-:-:S04]  /*0bf0*/  IADD3 R12, PT, PT, R13, 0x7f, -R12 ;  /* 0x0000007f0d0c7810 */ /* 0x000fc80007ffe80c */
[----:B------:R-:W-:Y:S01]  /*0c00*/  IADD3 R12, PT, PT, R12, R11, RZ ;  /* 0x0000000b0c0c7210 */ /* 0x000fe20007ffe0ff */
        /* <DEDUP_REMOVED lines=8> */
[----:B------:R-:W-:-:S05]  /*0c90*/  LOP3.LUT R4, R4, 0xff, RZ, 0xc0, !PT ;  /* 0x000000ff04047812 */ /* 0x000fca00078ec0ff */
[----:B------:R-:W-:-:S04]  /*0ca0*/  IMAD.IADD R14, R4, 0x1, R12 ;  /* 0x00000001040e7824 */ /* 0x000fc800078e020c */
        /* <DEDUP_REMOVED lines=11> */
[C---:B------:R-:W-:Y:S01]  /*0d60*/  IADD3 R13, PT, PT, R14.reuse, 0x20, RZ ;  /* 0x000000200e0d7810 */ /* 0x040fe20007ffe0ff */
[CCC-:B------:R-:W-:Y:S01]  /*0d70*/  FFMA.RM R11, R17.reuse, R15.reuse, R18.reuse ;  /* 0x0000000f110b7223 */ /* 0x1c0fe20000004012 */
[----:B------:R-:W-:Y:S02]  /*0d80*/  ISETP.NE.AND P2, PT, R14, RZ, PT ;  /* 0x000000ff0e00720c */ /* 0x000fe40003f45270 */
[----:B------:R-:W-:Y:S01]  /*0d90*/  LOP3.LUT R12, R4, 0x7fffff, RZ, 0xc0, !PT ;  /* 0x007fffff040c7812 */ /* 0x000fe200078ec0ff */
[----:B------:R-:W-:Y:S01]  /*0da0*/  FFMA.RP R4, R17, R15, R18 ;  /* 0x0000000f11047223 */ /* 0x000fe20000008012 */
[----:B------:R-:W-:Y:S01]  /*0db0*/  ISETP.NE.AND P1, PT, R14, RZ, PT ;  /* 0x000000ff0e00720c */ /* 0x000fe20003f25270 */
[----:B------:R-:W-:Y:S01]  /*0dc0*/  IMAD.MOV R14, RZ, RZ, -R14 ;  /* 0x000000ffff0e7224 */ /* 0x000fe200078e0a0e */
[----:B------:R-:W-:Y:S02]  /*0dd0*/  LOP3.LUT R12, R12, 0x800000, RZ, 0xfc, !PT ;  /* 0x008000000c0c7812 */ /* 0x000fe400078efcff */
[----:B------:R-:W-:-:S02]  /*0de0*/  FSETP.NEU.FTZ.AND P0, PT, R4, R11, PT ;  /* 0x0000000b0400720b */ /* 0x000fc40003f1d000 */
[----:B------:R-:W-:Y:S02]  /*0df0*/  SHF.L.U32 R13, R12, R13, RZ ;  /* 0x0000000d0c0d7219 */ /* 0x000fe400000006ff */
[----:B------:R-:W-:Y:S02]  /*0e00*/  SEL R11, R14, RZ, P2 ;  /* 0x000000ff0e0b7207 */ /* 0x000fe40001000000 */
[----:B------:R-:W-:Y:S02]  /*0e10*/  ISETP.NE.AND P1, PT, R13, RZ, P1 ;  /* 0x000000ff0d00720c */ /* 0x000fe40000f25270 */
[----:B------:R-:W-:Y:S02]  /*0e20*/  SHF.R.U32.HI R11, RZ, R11, R12 ;  /* 0x0000000bff0b7219 */ /* 0x000fe4000001160c */
[----:B------:R-:W-:Y:S02]  /*0e30*/  PLOP3.LUT P0, PT, P0, P1, PT, 0xf8, 0x8f ;  /* 0x00000000008f781c */ /* 0x000fe40000703f70 */
[----:B------:R-:W-:-:S02]  /*0e40*/  SHF.R.U32.HI R13, RZ, 0x1, R11 ;  /* 0x00000001ff0d7819 */ /* 0x000fc4000001160b */
[----:B------:R-:W-:-:S04]  /*0e50*/  SEL R4, RZ, 0x1, !P0 ;  /* 0x00000001ff047807 */ /* 0x000fc80004000000 */
[----:B------:R-:W-:-:S04]  /*0e60*/  LOP3.LUT R4, R4, 0x1, R13, 0xf8, !PT ;  /* 0x0000000104047812 */ /* 0x000fc800078ef80d */
[----:B------:R-:W-:-:S05]  /*0e70*/  LOP3.LUT R4, R4, R11, RZ, 0xc0, !PT ;  /* 0x0000000b04047212 */ /* 0x000fca00078ec0ff */
[----:B------:R-:W-:-:S05]  /*0e80*/  IMAD.IADD R4, R13, 0x1, R4 ;  /* 0x000000010d047824 */ /* 0x000fca00078e0204 */
[----:B------:R-:W-:Y:S01]  /*0e90*/  LOP3.LUT R3, R4, R3, RZ, 0xfc, !PT ;  /* 0x0000000304037212 */ /* 0x000fe200078efcff */
[----:B------:R-:W-:Y:S06]  /*0ea0*/  BRA `(.L_x_33) ;  /* 0x0000000000107947 */ /* 0x000fec0003800000 */
.L_x_32:
[----:B------:R-:W-:-:S04]  /*0eb0*/  LOP3.LUT R3, R3, 0x80000000, RZ, 0xc0, !PT ;  /* 0x8000000003037812 */ /* 0x000fc800078ec0ff */
[----:B------:R-:W-:Y:S01]  /*0ec0*/  LOP3.LUT R3, R3, 0x7f800000, RZ, 0xfc, !PT ;  /* 0x7f80000003037812 */ /* 0x000fe200078efcff */
[----:B------:R-:W-:Y:S06]  /*0ed0*/  BRA `(.L_x_33) ;  /* 0x0000000000047947 */ /* 0x000fec0003800000 */
.L_x_31:
[----:B------:R-:W-:-:S07]  /*0ee0*/  LEA R3, R12, R3, 0x17 ;  /* 0x000000030c037211 */ /* 0x000fce00078eb8ff */
.L_x_33:
[----:B------:R-:W-:Y:S05]  /*0ef0*/  BSYNC.RECONVERGENT B2 ;  /* 0x0000000000027941 */ /* 0x000fea0003800200 */
.L_x_30:
[----:B------:R-:W-:Y:S05]  /*0f00*/  BRA `(.L_x_34) ;  /* 0x0000000000207947 */ /* 0x000fea0003800000 */
.L_x_29:
[----:B------:R-:W-:-:S04]  /*0f10*/  LOP3.LUT R3, R13, 0x80000000, R4, 0x48, !PT ;  /* 0x800000000d037812 */ /* 0x000fc800078e4804 */
[----:B------:R-:W-:Y:S01]  /*0f20*/  LOP3.LUT R3, R3, 0x7f800000, RZ, 0xfc, !PT ;  /* 0x7f80000003037812 */ /* 0x000fe200078efcff */
[----:B------:R-:W-:Y:S06]  /*0f30*/  BRA `(.L_x_34) ;  /* 0x0000000000147947 */ /* 0x000fec0003800000 */
.L_x_28:
[----:B------:R-:W-:Y:S01]  /*0f40*/  LOP3.LUT R3, R13, 0x80000000, R4, 0x48, !PT ;  /* 0x800000000d037812 */ /* 0x000fe200078e4804 */
[----:B------:R-:W-:Y:S06]  /*0f50*/  BRA `(.L_x_34) ;  /* 0x00000000000c7947 */ /* 0x000fec0003800000 */
.L_x_27:
[----:B------:R-:W0:Y:S01]  /*0f60*/  MUFU.RSQ R3, -QNAN ;  /* 0xffc0000000037908 */ /* 0x000e220000001400 */
[----:B------:R-:W-:Y:S05]  /*0f70*/  BRA `(.L_x_34) ;  /* 0x0000000000047947 */ /* 0x000fea0003800000 */
.L_x_26:
[----:B------:R-:W-:-:S07]  /*0f80*/  FADD.FTZ R3, R4, R3 ;  /* 0x0000000304037221 */ /* 0x000fce0000010000 */
.L_x_34:
[----:B------:R-:W-:Y:S05]  /*0f90*/  BSYNC.RECONVERGENT B1 ;  /* 0x0000000000017941 */ /* 0x000fea0003800200 */
.L_x_24:
[----:B------:R-:W-:-:S04]  /*0fa0*/  IMAD.MOV.U32 R11, RZ, RZ, 0x0 ;  /* 0x00000000ff0b7424 */ /* 0x000fc800078e00ff */
[----:B0-----:R-:W-:Y:S05]  /*0fb0*/  RET.REL.NODEC R10 `(preprocess_kernel_fp16) ;  /* 0xfffffff00a107950 */ /* 0x001fea0003c3ffff */
.L_x_35:
        /* <DEDUP_REMOVED lines=12> */
.L_x_37:


//--------------------- .nv.shared.reserved.0     --------------------------
	.section	.nv.shared.reserved.0,"aw",@nobits
	.weak		__nv_reservedSMEM_offset_0_alias
	.size		__nv_reservedSMEM_offset_0_alias, 0, 64
	.other		__nv_reservedSMEM_offset_0_alias,@"STO_CUDA_RESERVED_SHARED STV_DEFAULT"
__nv_reservedSMEM_offset_0_alias:
	.zero		0
	.zero		64


//--------------------- .nv.constant0.preprocess_kernel_fp32 --------------------------
	.section	.nv.constant0.preprocess_kernel_fp32,"a",@progbits
	.sectionflags	@""
	.align	4
.nv.constant0.preprocess_kernel_fp32:
	.zero		952


//--------------------- .nv.constant0.preprocess_kernel_fp16 --------------------------
	.section	.nv.constant0.preprocess_kernel_fp16,"a",@progbits
	.sectionflags	@""
	.align	4
.nv.constant0.preprocess_kernel_fp16:
	.zero		952


//--------------------- SYMBOLS --------------------------

	.type		.nv.reservedSmem.offset0,@object
	.size		.nv.reservedSmem.offset0,0x4
